// auto-generated by cutlass_sweep.gemm — config: {"arch": "sm_90", "cluster_m": 1, "cluster_n": 8, "dtype": "bf16", "dtype_b": "bf16", "layout": "nt", "stages": 0, "tile_k": 64, "tile_m": 64, "tile_n": 256}
#include "cutlass/cutlass.h"
#include "cutlass/gemm/collective/collective_builder.hpp"
#include "cutlass/gemm/device/gemm_universal_adapter.h"
#include "cutlass/gemm/kernel/gemm_universal.hpp"
#include "cutlass/epilogue/collective/collective_builder.hpp"

using ElemA = cutlass::bfloat16_t;
using ElemB = cutlass::bfloat16_t;
using ElemCD = cutlass::bfloat16_t;
using Acc  = float;
using TileShape    = cute::Shape<cute::_64, cute::_256, cute::_64>;
using ClusterShape = cute::Shape<cute::_1, cute::_8, cute::_1>;

using CollectiveEpilogue = typename cutlass::epilogue::collective::CollectiveBuilder<
    cutlass::arch::Sm90, cutlass::arch::OpClassTensorOp,
    TileShape, ClusterShape,
    cutlass::epilogue::collective::EpilogueTileAuto,
    Acc, Acc,
    ElemCD, cutlass::layout::RowMajor, 128 / cutlass::sizeof_bits<ElemCD>::value,
    ElemCD, cutlass::layout::RowMajor, 128 / cutlass::sizeof_bits<ElemCD>::value,
    cutlass::epilogue::collective::EpilogueScheduleAuto
  >::CollectiveOp;

using CollectiveMainloop = typename cutlass::gemm::collective::CollectiveBuilder<
    cutlass::arch::Sm90, cutlass::arch::OpClassTensorOp,
    ElemA, cutlass::layout::RowMajor, 128 / cutlass::sizeof_bits<ElemA>::value,
    ElemB, cutlass::layout::ColumnMajor, 128 / cutlass::sizeof_bits<ElemB>::value,
    Acc,
    TileShape, ClusterShape,
    cutlass::gemm::collective::StageCountAutoCarveout<static_cast<int>(sizeof(typename CollectiveEpilogue::SharedStorage))>,
    cutlass::gemm::collective::KernelScheduleAuto
  >::CollectiveOp;

using GemmKernel = cutlass::gemm::kernel::GemmUniversal<
    cute::Shape<int,int,int,int>,
    CollectiveMainloop,
    CollectiveEpilogue
>;
using Gemm = cutlass::gemm::device::GemmUniversalAdapter<GemmKernel>;

// Force the device kernel symbol into the cubin without needing a host main.
auto* _anchor = &cutlass::device_kernel<GemmKernel>;


// ===== COMPILED SASS (sm_90a) =====

	.target	sm_90a

	.elftype	@"ET_EXEC"


//--------------------- .note.nv.tkinfo           --------------------------
	.section	.note.nv.tkinfo,"",@"SHT_NOTE"
	.sectionflags	@"SHF_NOTE_NV_TKINFO"
	.tkinfo
        /*0018*/ 	.word	0x00000002
        /*0030*/ 	.string	""
        /*0030*/ 	.string	"ptxas"
        /*0030*/ 	.string	"Cuda compilation tools, release 13.0, V13.0.88"
        /*0030*/ 	.string	"Build cuda_13.0.r13.0/compiler.36424714_0"
        /*0030*/ 	.string	"-arch sm_90a -m 64 "



//--------------------- .note.nv.cuinfo           --------------------------
	.section	.note.nv.cuinfo,"",@"SHT_NOTE"
	.sectionflags	@"SHF_NOTE_NV_CUINFO"
        /*0018*/ 	.short	0x0002
        /*001a*/ 	.short	0x005a
        /*001c*/ 	.short	0x0082
	.zero		2


//--------------------- .nv.info                  --------------------------
	.section	.nv.info,"",@"SHT_CUDA_INFO"
	.align	4


	//----- nvinfo : EIATTR_REGCOUNT
	.align		4
        /*0000*/ 	.byte	0x04, 0x2f
        /*0002*/ 	.short	(.L_15 - .L_14)
	.align		4
.L_14:
        /*0004*/ 	.word	index@(_ZN7cutlass13device_kernelINS_4gemm6kernel13GemmUniversalIN4cute5tupleIJiiiiEEENS1_10collective13CollectiveMmaINS1_34MainloopSm90TmaGmmaWarpSpecializedILi5ENS5_IJNS4_1CILi1EEENSA_ILi8EEESB_EEENS1_32KernelTmaWarpSpecializedPingpongEEENS5_IJNSA_ILi64EEENSA_ILi256EEESG_EEENS_10bfloat16_tENS5_IJlSB_lEEESJ_SK_NS4_8TiledMMAINS4_8MMA_AtomIJNS4_4SM904GMMA28MMA_64x256x16_F32BF16BF16_SSILNSO_5MajorE0ELSQ_0ELNSO_7ScaleInE1ELSR_1EEEEEENS4_6LayoutINS5_IJSB_SB_SB_EEENS5_IJNSA_ILi0EEESW_SW_EEEEENS5_IJNS4_10UnderscoreESZ_SZ_EEEEENS4_23SM90_TMA_LOAD_MULTICASTENS4_14ComposedLayoutINS4_7SwizzleILi3ELi4ELi3EEENS4_18smem_ptr_flag_bitsILi16EEENSU_INS5_IJSC_SG_EEENS5_IJSG_SB_EEEEEEEvNS4_8identityENS4_13SM90_TMA_LOADES1B_vS1C_EENS_8epilogue10collective6detail29Sm90TmaWarpSpecializedAdapterINS1G_15DefaultEpilogueISJ_SK_SK_NS1F_6thread17LinearCombinationISJ_Li1EffLNS1K_9ScaleType4KindE0ELNS_15FloatRoundStyleE2ESJ_EENS1_15EpilogueDefaultEEEEEvvEEEEvNT_6ParamsE)
        /*0008*/ 	.word	0x000000a8


	//----- nvinfo : EIATTR_FRAME_SIZE
	.align		4
.L_15:
        /*000c*/ 	.byte	0x04, 0x11
        /*000e*/ 	.short	(.L_17 - .L_16)
	.align		4
.L_16:
        /*0010*/ 	.word	index@(_ZN7cutlass13device_kernelINS_4gemm6kernel13GemmUniversalIN4cute5tupleIJiiiiEEENS1_10collective13CollectiveMmaINS1_34MainloopSm90TmaGmmaWarpSpecializedILi5ENS5_IJNS4_1CILi1EEENSA_ILi8EEESB_EEENS1_32KernelTmaWarpSpecializedPingpongEEENS5_IJNSA_ILi64EEENSA_ILi256EEESG_EEENS_10bfloat16_tENS5_IJlSB_lEEESJ_SK_NS4_8TiledMMAINS4_8MMA_AtomIJNS4_4SM904GMMA28MMA_64x256x16_F32BF16BF16_SSILNSO_5MajorE0ELSQ_0ELNSO_7ScaleInE1ELSR_1EEEEEENS4_6LayoutINS5_IJSB_SB_SB_EEENS5_IJNSA_ILi0EEESW_SW_EEEEENS5_IJNS4_10UnderscoreESZ_SZ_EEEEENS4_23SM90_TMA_LOAD_MULTICASTENS4_14ComposedLayoutINS4_7SwizzleILi3ELi4ELi3EEENS4_18smem_ptr_flag_bitsILi16EEENSU_INS5_IJSC_SG_EEENS5_IJSG_SB_EEEEEEEvNS4_8identityENS4_13SM90_TMA_LOADES1B_vS1C_EENS_8epilogue10collective6detail29Sm90TmaWarpSpecializedAdapterINS1G_15DefaultEpilogueISJ_SK_SK_NS1F_6thread17LinearCombinationISJ_Li1EffLNS1K_9ScaleType4KindE0ELNS_15FloatRoundStyleE2ESJ_EENS1_15EpilogueDefaultEEEEEvvEEEEvNT_6ParamsE)
        /*0014*/ 	.word	0x00000008


	//----- nvinfo : EIATTR_MIN_STACK_SIZE
	.align		4
.L_17:
        /*0018*/ 	.byte	0x04, 0x12
        /*001a*/ 	.short	(.L_19 - .L_18)
	.align		4
.L_18:
        /*001c*/ 	.word	index@(_ZN7cutlass13device_kernelINS_4gemm6kernel13GemmUniversalIN4cute5tupleIJiiiiEEENS1_10collective13CollectiveMmaINS1_34MainloopSm90TmaGmmaWarpSpecializedILi5ENS5_IJNS4_1CILi1EEENSA_ILi8EEESB_EEENS1_32KernelTmaWarpSpecializedPingpongEEENS5_IJNSA_ILi64EEENSA_ILi256EEESG_EEENS_10bfloat16_tENS5_IJlSB_lEEESJ_SK_NS4_8TiledMMAINS4_8MMA_AtomIJNS4_4SM904GMMA28MMA_64x256x16_F32BF16BF16_SSILNSO_5MajorE0ELSQ_0ELNSO_7ScaleInE1ELSR_1EEEEEENS4_6LayoutINS5_IJSB_SB_SB_EEENS5_IJNSA_ILi0EEESW_SW_EEEEENS5_IJNS4_10UnderscoreESZ_SZ_EEEEENS4_23SM90_TMA_LOAD_MULTICASTENS4_14ComposedLayoutINS4_7SwizzleILi3ELi4ELi3EEENS4_18smem_ptr_flag_bitsILi16EEENSU_INS5_IJSC_SG_EEENS5_IJSG_SB_EEEEEEEvNS4_8identityENS4_13SM90_TMA_LOADES1B_vS1C_EENS_8epilogue10collective6detail29Sm90TmaWarpSpecializedAdapterINS1G_15DefaultEpilogueISJ_SK_SK_NS1F_6thread17LinearCombinationISJ_Li1EffLNS1K_9ScaleType4KindE0ELNS_15FloatRoundStyleE2ESJ_EENS1_15EpilogueDefaultEEEEEvvEEEEvNT_6ParamsE)
        /*0020*/ 	.word	0x00000008
.L_19:


//--------------------- .nv.compat                --------------------------
	.section	.nv.compat,"",@"SHT_CUDA_COMPAT_INFO"
	.align	4
        /*0000*/ 	.byte	0x02, 0x09, 0x01, 0x00, 0x02, 0x02, 0x04, 0x00, 0x02, 0x05, 0x05, 0x00, 0x03, 0x07, 0x01, 0x01
        /*0010*/ 	.byte	0x02, 0x03, 0x01, 0x00, 0x02, 0x06, 0x01, 0x00, 0x04, 0x0b, 0x08, 0x00, 0x00, 0x00, 0x00, 0x00
        /*0020*/ 	.byte	0x00, 0x00, 0x00, 0x00


//--------------------- .nv.info._ZN7cutlass13device_kernelINS_4gemm6kernel13GemmUniversalIN4cute5tupleIJiiiiEEENS1_10collective13CollectiveMmaINS1_34MainloopSm90TmaGmmaWarpSpecializedILi5ENS5_IJNS4_1CILi1EEENSA_ILi8EEESB_EEENS1_32KernelTmaWarpSpecializedPingpongEEENS5_IJNSA_ILi64EEENSA_ILi256EEESG_EEENS_10bfloat16_tENS5_IJlSB_lEEESJ_SK_NS4_8TiledMMAINS4_8MMA_AtomIJNS4_4SM904GMMA28MMA_64x256x16_F32BF16BF16_SSILNSO_5MajorE0ELSQ_0ELNSO_7ScaleInE1ELSR_1EEEEEENS4_6LayoutINS5_IJSB_SB_SB_EEENS5_IJNSA_ILi0EEESW_SW_EEEEENS5_IJNS4_10UnderscoreESZ_SZ_EEEEENS4_23SM90_TMA_LOAD_MULTICASTENS4_14ComposedLayoutINS4_7SwizzleILi3ELi4ELi3EEENS4_18smem_ptr_flag_bitsILi16EEENSU_INS5_IJSC_SG_EEENS5_IJSG_SB_EEEEEEEvNS4_8identityENS4_13SM90_TMA_LOADES1B_vS1C_EENS_8epilogue10collective6detail29Sm90TmaWarpSpecializedAdapterINS1G_15DefaultEpilogueISJ_SK_SK_NS1F_6thread17LinearCombinationISJ_Li1EffLNS1K_9ScaleType4KindE0ELNS_15FloatRoundStyleE2ESJ_EENS1_15EpilogueDefaultEEEEEvvEEEEvNT_6ParamsE --------------------------
	.section	.nv.info._ZN7cutlass13device_kernelINS_4gemm6kernel13GemmUniversalIN4cute5tupleIJiiiiEEENS1_10collective13CollectiveMmaINS1_34MainloopSm90TmaGmmaWarpSpecializedILi5ENS5_IJNS4_1CILi1EEENSA_ILi8EEESB_EEENS1_32KernelTmaWarpSpecializedPingpongEEENS5_IJNSA_ILi64EEENSA_ILi256EEESG_EEENS_10bfloat16_tENS5_IJlSB_lEEESJ_SK_NS4_8TiledMMAINS4_8MMA_AtomIJNS4_4SM904GMMA28MMA_64x256x16_F32BF16BF16_SSILNSO_5MajorE0ELSQ_0ELNSO_7ScaleInE1ELSR_1EEEEEENS4_6LayoutINS5_IJSB_SB_SB_EEENS5_IJNSA_ILi0EEESW_SW_EEEEENS5_IJNS4_10UnderscoreESZ_SZ_EEEEENS4_23SM90_TMA_LOAD_MULTICASTENS4_14ComposedLayoutINS4_7SwizzleILi3ELi4ELi3EEENS4_18smem_ptr_flag_bitsILi16EEENSU_INS5_IJSC_SG_EEENS5_IJSG_SB_EEEEEEEvNS4_8identityENS4_13SM90_TMA_LOADES1B_vS1C_EENS_8epilogue10collective6detail29Sm90TmaWarpSpecializedAdapterINS1G_15DefaultEpilogueISJ_SK_SK_NS1F_6thread17LinearCombinationISJ_Li1EffLNS1K_9ScaleType4KindE0ELNS_15FloatRoundStyleE2ESJ_EENS1_15EpilogueDefaultEEEEEvvEEEEvNT_6ParamsE,"",@"SHT_CUDA_INFO"
	.sectionflags	@""
	.align	4


	//----- nvinfo : EIATTR_CUDA_API_VERSION
	.align		4
        /*0000*/ 	.byte	0x04, 0x37
        /*0002*/ 	.short	(.L_21 - .L_20)
.L_20:
        /*0004*/ 	.word	0x00000082


	//----- nvinfo : EIATTR_KPARAM_INFO
	.align		4
.L_21:
        /*0008*/ 	.byte	0x04, 0x17
        /*000a*/ 	.short	(.L_23 - .L_22)
.L_22:
        /*000c*/ 	.word	0x00000000
        /*0010*/ 	.short	0x0000
        /*0012*/ 	.short	0x0070
        /*0014*/ 	.byte	0x00, 0xf0, 0x01, 0x10


	//----- nvinfo : EIATTR_SPARSE_MMA_MASK
	.align		4
.L_23:
        /*0018*/ 	.byte	0x03, 0x50
        /*001a*/ 	.short	0x0000


	//----- nvinfo : EIATTR_MAXREG_COUNT
	.align		4
        /*001c*/ 	.byte	0x03, 0x1b
        /*001e*/ 	.short	0x00a8


	//----- nvinfo : EIATTR_NUM_BARRIERS
	.align		4
        /*0020*/ 	.byte	0x02, 0x4c
        /*0022*/ 	.byte	0x01
	.zero		1


	//----- nvinfo : EIATTR_EXTERNS
	.align		4
        /*0024*/ 	.byte	0x04, 0x0f
        /*0026*/ 	.short	(.L_25 - .L_24)


	//   ....[0]....
	.align		4
.L_24:
        /*0028*/ 	.word	index@(__assertfail)


	//----- nvinfo : EIATTR_ANNOTATIONS
	.align		4
.L_25:
        /*002c*/ 	.byte	0x04, 0x55
        /*002e*/ 	.short	(.L_27 - .L_26)


	//   ....[0]....
.L_26:
        /*0030*/ 	.word	0x00000001
        /*0034*/ 	.byte	0x60, 0x0d, 0x00, 0x00, 0x01, 0x00, 0x00, 0x00, 0x00, 0x9f, 0x00, 0x00, 0x01, 0x00, 0x00, 0x00
        /*0044*/ 	.byte	0x80, 0xab, 0x00, 0x00


	//----- nvinfo : EIATTR_MERCURY_ISA_VERSION
	.align		4
.L_27:
        /*0048*/ 	.byte	0x03, 0x5f
        /*004a*/ 	.short	0x0101


	//----- nvinfo : EIATTR_INT_WARP_WIDE_INSTR_OFFSETS
	.align		4
        /*004c*/ 	.byte	0x04, 0x31
        /*004e*/ 	.short	(.L_29 - .L_28)


	//   ....[0]....
.L_28:
        /*0050*/ 	.word	0x000004f0


	//   ....[1]....
        /*0054*/ 	.word	0x00000530


	//   ....[2]....
        /*0058*/ 	.word	0x00000640


	//   ....[3]....
        /*005c*/ 	.word	0x00000660


	//   ....[4]....
        /*0060*/ 	.word	0x00000680


	//   ....[5]....
        /*0064*/ 	.word	0x000006a0


	//   ....[6]....
        /*0068*/ 	.word	0x00000760


	//   ....[7]....
        /*006c*/ 	.word	0x000007a0


	//   ....[8]....
        /*0070*/ 	.word	0x00002030


	//----- nvinfo : EIATTR_COOP_GROUP_MASK_REGIDS
	.align		4
.L_29:
        /*0074*/ 	.byte	0x04, 0x29
        /*0076*/ 	.short	(.L_31 - .L_30)


	//   ....[0]....
.L_30:
        /*0078*/ 	.word	0xffffffff


	//   ....[1]....
        /*007c*/ 	.word	0xffffffff


	//   ....[2]....
        /*0080*/ 	.word	0xffffffff


	//   ....[3]....
        /*0084*/ 	.word	0xffffffff


	//   ....[4]....
        /*0088*/ 	.word	0xffffffff


	//   ....[5]....
        /*008c*/ 	.word	0xffffffff


	//   ....[6]....
        /*0090*/ 	.word	0xffffffff


	//----- nvinfo : EIATTR_COOP_GROUP_INSTR_OFFSETS
	.align		4
.L_31:
        /*0094*/ 	.byte	0x04, 0x28
        /*0096*/ 	.short	(.L_33 - .L_32)


	//   ....[0]....
.L_32:
        /*0098*/ 	.word	0x00000070


	//   ....[1]....
        /*009c*/ 	.word	0x00000080


	//   ....[2]....
        /*00a0*/ 	.word	0x00000140


	//   ....[3]....
        /*00a4*/ 	.word	0x000002f0


	//   ....[4]....
        /*00a8*/ 	.word	0x00000330


	//   ....[5]....
        /*00ac*/ 	.word	0x000007f0


	//   ....[6]....
        /*00b0*/ 	.word	0x00000900


	//----- nvinfo : EIATTR_REG_RECONFIG
	.align		4
.L_33:
        /*00b4*/ 	.byte	0x01, 0x54
	.zero		2


	//----- nvinfo : EIATTR_SYSCALL_OFFSETS
	.align		4
        /*00b8*/ 	.byte	0x04, 0x46
        /*00ba*/ 	.short	(.L_35 - .L_34)


	//   ....[0]....
.L_34:
        /*00bc*/ 	.word	0x00001790


	//----- nvinfo : EIATTR_MBARRIER_INSTR_OFFSETS
	.align		4
.L_35:
        /*00c0*/ 	.byte	0x04, 0x39
        /*00c2*/ 	.short	(.L_37 - .L_36)


	//   ....[0]....
.L_36:
        /*00c4*/ 	.word	0x00000240
        /*00c8*/ 	.word	0x000000ff
        /*00cc*/ 	.word	0x00000000
        /*00d0*/ 	.short	0x0100
        /*00d2*/ 	.byte	0x08
	.zero		1


	//   ....[1]....
        /*00d4*/ 	.word	0x00000250
        /*00d8*/ 	.word	0x000000ff
        /*00dc*/ 	.word	0x00000028
        /*00e0*/ 	.short	0x0100
        /*00e2*/ 	.byte	0x08
	.zero		1


	//   ....[2]....
        /*00e4*/ 	.word	0x00000260
        /*00e8*/ 	.word	0x000000ff
        /*00ec*/ 	.word	0x00000008
        /*00f0*/ 	.short	0x0100
        /*00f2*/ 	.byte	0x08
	.zero		1


	//   ....[3]....
        /*00f4*/ 	.word	0x00000270
        /*00f8*/ 	.word	0x000000ff
        /*00fc*/ 	.word	0x00000030
        /*0100*/ 	.short	0x0100
        /*0102*/ 	.byte	0x08
	.zero		1


	//   ....[4]....
        /*0104*/ 	.word	0x00000280
        /*0108*/ 	.word	0x000000ff
        /*010c*/ 	.word	0x00000010
        /*0110*/ 	.short	0x0100
        /*0112*/ 	.byte	0x08
	.zero		1


	//   ....[5]....
        /*0114*/ 	.word	0x00000290
        /*0118*/ 	.word	0x000000ff
        /*011c*/ 	.word	0x00000038
        /*0120*/ 	.short	0x0100
        /*0122*/ 	.byte	0x08
	.zero		1


	//   ....[6]....
        /*0124*/ 	.word	0x000002a0
        /*0128*/ 	.word	0x000000ff
        /*012c*/ 	.word	0x00000018
        /*0130*/ 	.short	0x0100
        /*0132*/ 	.byte	0x08
	.zero		1


	//   ....[7]....
        /*0134*/ 	.word	0x000002b0
        /*0138*/ 	.word	0x000000ff
        /*013c*/ 	.word	0x00000040
        /*0140*/ 	.short	0x0100
        /*0142*/ 	.byte	0x08
	.zero		1


	//   ....[8]....
        /*0144*/ 	.word	0x000002c0
        /*0148*/ 	.word	0x000000ff
        /*014c*/ 	.word	0x00000020
        /*0150*/ 	.short	0x0100
        /*0152*/ 	.byte	0x08
	.zero		1


	//   ....[9]....
        /*0154*/ 	.word	0x000002d0
        /*0158*/ 	.word	0x000000ff
        /*015c*/ 	.word	0x00000048
        /*0160*/ 	.short	0x0100
        /*0162*/ 	.byte	0x08
	.zero		1


	//   ....[10]....
        /*0164*/ 	.word	0x000007d0
        /*0168*/ 	.word	0x000000ff
        /*016c*/ 	.word	0x00000080
        /*0170*/ 	.short	0x0100
        /*0172*/ 	.byte	0x08
	.zero		1


	//   ....[11]....
        /*0174*/ 	.word	0x00000860
        /*0178*/ 	.word	0x000000ff
        /*017c*/ 	.word	0x00000088
        /*0180*/ 	.short	0x0100
        /*0182*/ 	.byte	0x08
	.zero		1


	//   ....[12]....
        /*0184*/ 	.word	0x00000880
        /*0188*/ 	.word	0x000000ff
        /*018c*/ 	.word	0x00000060
        /*0190*/ 	.short	0x0100
        /*0192*/ 	.byte	0x09
	.zero		1


	//   ....[13]....
        /*0194*/ 	.word	0x00000890
        /*0198*/ 	.word	0x000000ff
        /*019c*/ 	.word	0x00000068
        /*01a0*/ 	.short	0x0100
        /*01a2*/ 	.byte	0x09
	.zero		1


	//   ....[14]....
        /*01a4*/ 	.word	0x000008a0
        /*01a8*/ 	.word	0x000000ff
        /*01ac*/ 	.word	0x00000070
        /*01b0*/ 	.short	0x0100
        /*01b2*/ 	.byte	0x09
	.zero		1


	//   ....[15]....
        /*01b4*/ 	.word	0x000008b0
        /*01b8*/ 	.word	0x000000ff
        /*01bc*/ 	.word	0x00000078
        /*01c0*/ 	.short	0x0100
        /*01c2*/ 	.byte	0x09
	.zero		1


	//   ....[16]....
        /*01c4*/ 	.word	0x00001670
        /*01c8*/ 	.word	0x0000009f
        /*01cc*/ 	.word	0x00000000
        /*01d0*/ 	.short	0x010a
        /*01d2*/ 	.byte	0x2a
	.zero		1


	//   ....[17]....
        /*01d4*/ 	.word	0x00001810
        /*01d8*/ 	.word	0x00000003
        /*01dc*/ 	.word	0x00000000
        /*01e0*/ 	.short	0x010a
        /*01e2*/ 	.byte	0x3f
	.zero		1


	//   ....[18]....
        /*01e4*/ 	.word	0x00001870
        /*01e8*/ 	.word	0x00000003
        /*01ec*/ 	.word	0x00000000
        /*01f0*/ 	.short	0x010a
        /*01f2*/ 	.byte	0x3f
	.zero		1


	//   ....[19]....
        /*01f4*/ 	.word	0x00001c00
        /*01f8*/ 	.word	0x000000ff
        /*01fc*/ 	.word	0x00000000
        /*0200*/ 	.short	0x010a
        /*0202*/ 	.byte	0x04
	.zero		1


	//   ....[20]....
        /*0204*/ 	.word	0x00001c40
        /*0208*/ 	.word	0x000000ff
        /*020c*/ 	.word	0x00000000
        /*0210*/ 	.short	0x010a
        /*0212*/ 	.byte	0x04
	.zero		1


	//   ....[21]....
        /*0214*/ 	.word	0x00001ed0
        /*0218*/ 	.word	0x00000005
        /*021c*/ 	.word	0x00000000
        /*0220*/ 	.short	0x0101
        /*0222*/ 	.byte	0x3f
	.zero		1


	//   ....[22]....
        /*0224*/ 	.word	0x00001fd0
        /*0228*/ 	.word	0x000000a0
        /*022c*/ 	.word	0x00000000
        /*0230*/ 	.short	0x0101
        /*0232*/ 	.byte	0x2d
	.zero		1


	//   ....[23]....
        /*0234*/ 	.word	0x000020d0
        /*0238*/ 	.word	0x00000003
        /*023c*/ 	.word	0x00000000
        /*0240*/ 	.short	0x0101
        /*0242*/ 	.byte	0x3f
	.zero		1


	//   ....[24]....
        /*0244*/ 	.word	0x00002190
        /*0248*/ 	.word	0x0000009f
        /*024c*/ 	.word	0x00000010
        /*0250*/ 	.short	0x010a
        /*0252*/ 	.byte	0x2a
	.zero		1


	//   ....[25]....
        /*0254*/ 	.word	0x00009f20
        /*0258*/ 	.word	0x000000a2
        /*025c*/ 	.word	0x00000000
        /*0260*/ 	.short	0x0101
        /*0262*/ 	.byte	0x2d
	.zero		1


	//   ....[26]....
        /*0264*/ 	.word	0x0000a8c0
        /*0268*/ 	.word	0x0000000c
        /*026c*/ 	.word	0x00000028
        /*0270*/ 	.short	0x010a
        /*0272*/ 	.byte	0x3f
	.zero		1


	//   ....[27]....
        /*0274*/ 	.word	0x0000ac90
        /*0278*/ 	.word	0x00000004
        /*027c*/ 	.word	0x00000088
        /*0280*/ 	.short	0x0101
        /*0282*/ 	.byte	0x3f
	.zero		1


	//   ....[28]....
        /*0284*/ 	.word	0x0000b410
        /*0288*/ 	.word	0x00000007
        /*028c*/ 	.word	0x00000000
        /*0290*/ 	.short	0x010a
        /*0292*/ 	.byte	0x3f
	.zero		1


	//   ....[29]....
        /*0294*/ 	.word	0x0000b490
        /*0298*/ 	.word	0x00000009
        /*029c*/ 	.word	0x00000000
        /*02a0*/ 	.short	0x010a
        /*02a2*/ 	.byte	0x3f
	.zero		1


	//   ....[30]....
        /*02a4*/ 	.word	0x0000b520
        /*02a8*/ 	.word	0x00000006
        /*02ac*/ 	.word	0x00000000
        /*02b0*/ 	.short	0x010a
        /*02b2*/ 	.byte	0x3f
	.zero		1


	//   ....[31]....
        /*02b4*/ 	.word	0x0000b5b0
        /*02b8*/ 	.word	0x00000009
        /*02bc*/ 	.word	0x00000000
        /*02c0*/ 	.short	0x010a
        /*02c2*/ 	.byte	0x3f
	.zero		1


	//   ....[32]....
        /*02c4*/ 	.word	0x0000b640
        /*02c8*/ 	.word	0x00000003
        /*02cc*/ 	.word	0x00000000
        /*02d0*/ 	.short	0x010a
        /*02d2*/ 	.byte	0x3f
	.zero		1


	//   ....[33]....
        /*02d4*/ 	.word	0x0000b6a0
        /*02d8*/ 	.word	0x000000a1
        /*02dc*/ 	.word	0x00000000
        /*02e0*/ 	.short	0x010a
        /*02e2*/ 	.byte	0x3f
	.zero		1


	//   ....[34]....
        /*02e4*/ 	.word	0x0000b6f0
        /*02e8*/ 	.word	0x00000003
        /*02ec*/ 	.word	0x00000000
        /*02f0*/ 	.short	0x010a
        /*02f2*/ 	.byte	0x3f
	.zero		1


	//   ....[35]....
        /*02f4*/ 	.word	0x0000b750
        /*02f8*/ 	.word	0x00000005
        /*02fc*/ 	.word	0x00000000
        /*0300*/ 	.short	0x010a
        /*0302*/ 	.byte	0x3f
	.zero		1


	//   ....[36]....
        /*0304*/ 	.word	0x0000b7a0
        /*0308*/ 	.word	0x000000a1
        /*030c*/ 	.word	0x00000010
        /*0310*/ 	.short	0x010a
        /*0312*/ 	.byte	0x3f
	.zero		1


	//   ....[37]....
        /*0314*/ 	.word	0x0000b870
        /*0318*/ 	.word	0x0000000c
        /*031c*/ 	.word	0x00000028
        /*0320*/ 	.short	0x010a
        /*0322*/ 	.byte	0x3f
	.zero		1


	//   ....[38]....
        /*0324*/ 	.word	0x0000b940
        /*0328*/ 	.word	0x00000007
        /*032c*/ 	.word	0x00000000
        /*0330*/ 	.short	0x010a
        /*0332*/ 	.byte	0x3f
	.zero		1


	//   ....[39]....
        /*0334*/ 	.word	0x0000b990
        /*0338*/ 	.word	0x00000009
        /*033c*/ 	.word	0x00000000
        /*0340*/ 	.short	0x010a
        /*0342*/ 	.byte	0x3f
	.zero		1


	//   ....[40]....
        /*0344*/ 	.word	0x0000b9e0
        /*0348*/ 	.word	0x00000006
        /*034c*/ 	.word	0x00000000
        /*0350*/ 	.short	0x010a
        /*0352*/ 	.byte	0x3f
	.zero		1


	//   ....[41]....
        /*0354*/ 	.word	0x0000ba30
        /*0358*/ 	.word	0x00000009
        /*035c*/ 	.word	0x00000000
        /*0360*/ 	.short	0x010a
        /*0362*/ 	.byte	0x3f
	.zero		1


	//----- nvinfo : EIATTR_NUM_MBARRIERS
	.align		4
.L_37:
        /*0364*/ 	.byte	0x03, 0x38
        /*0366*/ 	.short	0x0010


	//----- nvinfo : EIATTR_EXIT_INSTR_OFFSETS
	.align		4
        /*0368*/ 	.byte	0x04, 0x1c
        /*036a*/ 	.short	(.L_39 - .L_38)


	//   ....[0]....
.L_38:
        /*036c*/ 	.word	0x000013a0


	//   ....[1]....
        /*0370*/ 	.word	0x00001400


	//   ....[2]....
        /*0374*/ 	.word	0x0000a5b0


	//   ....[3]....
        /*0378*/ 	.word	0x0000a5e0


	//   ....[4]....
        /*037c*/ 	.word	0x0000b690


	//----- nvinfo : EIATTR_MAX_THREADS
	.align		4
.L_39:
        /*0380*/ 	.byte	0x04, 0x05
        /*0382*/ 	.short	(.L_41 - .L_40)
.L_40:
        /*0384*/ 	.word	0x00000180
        /*0388*/ 	.word	0x00000001
        /*038c*/ 	.word	0x00000001


	//----- nvinfo : EIATTR_CRS_STACK_SIZE
	.align		4
.L_41:
        /*0390*/ 	.byte	0x04, 0x1e
        /*0392*/ 	.short	(.L_43 - .L_42)
.L_42:
        /*0394*/ 	.word	0x00000000


	//----- nvinfo : EIATTR_CBANK_PARAM_SIZE
	.align		4
.L_43:
        /*0398*/ 	.byte	0x03, 0x19
        /*039a*/ 	.short	0x0470


	//----- nvinfo : EIATTR_PARAM_CBANK
	.align		4
        /*039c*/ 	.byte	0x04, 0x0a
        /*039e*/ 	.short	(.L_45 - .L_44)
	.align		4
.L_44:
        /*03a0*/ 	.word	index@(.nv.constant0._ZN7cutlass13device_kernelINS_4gemm6kernel13GemmUniversalIN4cute5tupleIJiiiiEEENS1_10collective13CollectiveMmaINS1_34MainloopSm90TmaGmmaWarpSpecializedILi5ENS5_IJNS4_1CILi1EEENSA_ILi8EEESB_EEENS1_32KernelTmaWarpSpecializedPingpongEEENS5_IJNSA_ILi64EEENSA_ILi256EEESG_EEENS_10bfloat16_tENS5_IJlSB_lEEESJ_SK_NS4_8TiledMMAINS4_8MMA_AtomIJNS4_4SM904GMMA28MMA_64x256x16_F32BF16BF16_SSILNSO_5MajorE0ELSQ_0ELNSO_7ScaleInE1ELSR_1EEEEEENS4_6LayoutINS5_IJSB_SB_SB_EEENS5_IJNSA_ILi0EEESW_SW_EEEEENS5_IJNS4_10UnderscoreESZ_SZ_EEEEENS4_23SM90_TMA_LOAD_MULTICASTENS4_14ComposedLayoutINS4_7SwizzleILi3ELi4ELi3EEENS4_18smem_ptr_flag_bitsILi16EEENSU_INS5_IJSC_SG_EEENS5_IJSG_SB_EEEEEEEvNS4_8identityENS4_13SM90_TMA_LOADES1B_vS1C_EENS_8epilogue10collective6detail29Sm90TmaWarpSpecializedAdapterINS1G_15DefaultEpilogueISJ_SK_SK_NS1F_6thread17LinearCombinationISJ_Li1EffLNS1K_9ScaleType4KindE0ELNS_15FloatRoundStyleE2ESJ_EENS1_15EpilogueDefaultEEEEEvvEEEEvNT_6ParamsE)
        /*03a4*/ 	.short	0x0210
        /*03a6*/ 	.short	0x0470


	//----- nvinfo : EIATTR_SW_WAR
	.align		4
.L_45:
        /*03a8*/ 	.byte	0x04, 0x36
        /*03aa*/ 	.short	(.L_47 - .L_46)
.L_46:
        /*03ac*/ 	.word	0x00000008
.L_47:


//--------------------- .nv.callgraph             --------------------------
	.section	.nv.callgraph,"",@"SHT_CUDA_CALLGRAPH"
	.align	4
	.sectionentsize	8
	.align		4
        /*0000*/ 	.word	0x00000000
	.align		4
        /*0004*/ 	.word	0xffffffff
	.align		4
        /*0008*/ 	.word	index@(_ZN7cutlass13device_kernelINS_4gemm6kernel13GemmUniversalIN4cute5tupleIJiiiiEEENS1_10collective13CollectiveMmaINS1_34MainloopSm90TmaGmmaWarpSpecializedILi5ENS5_IJNS4_1CILi1EEENSA_ILi8EEESB_EEENS1_32KernelTmaWarpSpecializedPingpongEEENS5_IJNSA_ILi64EEENSA_ILi256EEESG_EEENS_10bfloat16_tENS5_IJlSB_lEEESJ_SK_NS4_8TiledMMAINS4_8MMA_AtomIJNS4_4SM904GMMA28MMA_64x256x16_F32BF16BF16_SSILNSO_5MajorE0ELSQ_0ELNSO_7ScaleInE1ELSR_1EEEEEENS4_6LayoutINS5_IJSB_SB_SB_EEENS5_IJNSA_ILi0EEESW_SW_EEEEENS5_IJNS4_10UnderscoreESZ_SZ_EEEEENS4_23SM90_TMA_LOAD_MULTICASTENS4_14ComposedLayoutINS4_7SwizzleILi3ELi4ELi3EEENS4_18smem_ptr_flag_bitsILi16EEENSU_INS5_IJSC_SG_EEENS5_IJSG_SB_EEEEEEEvNS4_8identityENS4_13SM90_TMA_LOADES1B_vS1C_EENS_8epilogue10collective6detail29Sm90TmaWarpSpecializedAdapterINS1G_15DefaultEpilogueISJ_SK_SK_NS1F_6thread17LinearCombinationISJ_Li1EffLNS1K_9ScaleType4KindE0ELNS_15FloatRoundStyleE2ESJ_EENS1_15EpilogueDefaultEEEEEvvEEEEvNT_6ParamsE)
	.align		4
        /*000c*/ 	.word	index@(__assertfail)
	.align		4
        /*0010*/ 	.word	0x00000000
	.align		4
        /*0014*/ 	.word	0xfffffffe
	.align		4
        /*0018*/ 	.word	0x00000000
	.align		4
        /*001c*/ 	.word	0xfffffffd
	.align		4
        /*0020*/ 	.word	0x00000000
	.align		4
        /*0024*/ 	.word	0xfffffffc


//--------------------- .nv.constant4             --------------------------
	.section	.nv.constant4,"a",@progbits
	.align	8
	.align		8
.nv.constant4:
        /*0000*/ 	.dword	__assertfail
	.align		8
        /*0008*/ 	.dword	__unnamed_1
	.align		8
        /*0010*/ 	.dword	_ZN40_INTERNAL_e95ff657_4_k_cu_1a444188_274224cuda3std3__45__cpo5beginE
	.align		8
        /*0018*/ 	.dword	_ZN40_INTERNAL_e95ff657_4_k_cu_1a444188_274224cuda3std3__45__cpo3endE
	.align		8
        /*0020*/ 	.dword	_ZN40_INTERNAL_e95ff657_4_k_cu_1a444188_274224cuda3std3__45__cpo6cbeginE
	.align		8
        /*0028*/ 	.dword	_ZN40_INTERNAL_e95ff657_4_k_cu_1a444188_274224cuda3std3__45__cpo4cendE
	.align		8
        /*0030*/ 	.dword	_ZN40_INTERNAL_e95ff657_4_k_cu_1a444188_274224cuda3std3__442_GLOBAL__N__e95ff657_4_k_cu_1a444188_274226ignoreE
	.align		8
        /*0038*/ 	.dword	_ZN40_INTERNAL_e95ff657_4_k_cu_1a444188_274224cuda3std3__419piecewise_constructE
	.align		8
        /*0040*/ 	.dword	_ZN40_INTERNAL_e95ff657_4_k_cu_1a444188_274224cuda3std3__48in_placeE
	.align		8
        /*0048*/ 	.dword	_ZN40_INTERNAL_e95ff657_4_k_cu_1a444188_274224cuda3std6ranges3__45__cpo4swapE
	.align		8
        /*0050*/ 	.dword	_ZN40_INTERNAL_e95ff657_4_k_cu_1a444188_274224cuda3std6ranges3__45__cpo9iter_moveE
	.align		8
        /*0058*/ 	.dword	_ZN40_INTERNAL_e95ff657_4_k_cu_1a444188_274224cute7productE
	.align		8
        /*0060*/ 	.dword	_ZN40_INTERNAL_e95ff657_4_k_cu_1a444188_274224cute1_E
	.align		8
        /*0068*/ 	.dword	$str$22
	.align		8
        /*0070*/ 	.dword	$str$23


//--------------------- .text._ZN7cutlass13device_kernelINS_4gemm6kernel13GemmUniversalIN4cute5tupleIJiiiiEEENS1_10collective13CollectiveMmaINS1_34MainloopSm90TmaGmmaWarpSpecializedILi5ENS5_IJNS4_1CILi1EEENSA_ILi8EEESB_EEENS1_32KernelTmaWarpSpecializedPingpongEEENS5_IJNSA_ILi64EEENSA_ILi256EEESG_EEENS_10bfloat16_tENS5_IJlSB_lEEESJ_SK_NS4_8TiledMMAINS4_8MMA_AtomIJNS4_4SM904GMMA28MMA_64x256x16_F32BF16BF16_SSILNSO_5MajorE0ELSQ_0ELNSO_7ScaleInE1ELSR_1EEEEEENS4_6LayoutINS5_IJSB_SB_SB_EEENS5_IJNSA_ILi0EEESW_SW_EEEEENS5_IJNS4_10UnderscoreESZ_SZ_EEEEENS4_23SM90_TMA_LOAD_MULTICASTENS4_14ComposedLayoutINS4_7SwizzleILi3ELi4ELi3EEENS4_18smem_ptr_flag_bitsILi16EEENSU_INS5_IJSC_SG_EEENS5_IJSG_SB_EEEEEEEvNS4_8identityENS4_13SM90_TMA_LOADES1B_vS1C_EENS_8epilogue10collective6detail29Sm90TmaWarpSpecializedAdapterINS1G_15DefaultEpilogueISJ_SK_SK_NS1F_6thread17LinearCombinationISJ_Li1EffLNS1K_9ScaleType4KindE0ELNS_15FloatRoundStyleE2ESJ_EENS1_15EpilogueDefaultEEEEEvvEEEEvNT_6ParamsE --------------------------
	.section	.text._ZN7cutlass13device_kernelINS_4gemm6kernel13GemmUniversalIN4cute5tupleIJiiiiEEENS1_10collective13CollectiveMmaINS1_34MainloopSm90TmaGmmaWarpSpecializedILi5ENS5_IJNS4_1CILi1EEENSA_ILi8EEESB_EEENS1_32KernelTmaWarpSpecializedPingpongEEENS5_IJNSA_ILi64EEENSA_ILi256EEESG_EEENS_10bfloat16_tENS5_IJlSB_lEEESJ_SK_NS4_8TiledMMAINS4_8MMA_AtomIJNS4_4SM904GMMA28MMA_64x256x16_F32BF16BF16_SSILNSO_5MajorE0ELSQ_0ELNSO_7ScaleInE1ELSR_1EEEEEENS4_6LayoutINS5_IJSB_SB_SB_EEENS5_IJNSA_ILi0EEESW_SW_EEEEENS5_IJNS4_10UnderscoreESZ_SZ_EEEEENS4_23SM90_TMA_LOAD_MULTICASTENS4_14ComposedLayoutINS4_7SwizzleILi3ELi4ELi3EEENS4_18smem_ptr_flag_bitsILi16EEENSU_INS5_IJSC_SG_EEENS5_IJSG_SB_EEEEEEEvNS4_8identityENS4_13SM90_TMA_LOADES1B_vS1C_EENS_8epilogue10collective6detail29Sm90TmaWarpSpecializedAdapterINS1G_15DefaultEpilogueISJ_SK_SK_NS1F_6thread17LinearCombinationISJ_Li1EffLNS1K_9ScaleType4KindE0ELNS_15FloatRoundStyleE2ESJ_EENS1_15EpilogueDefaultEEEEEvvEEEEvNT_6ParamsE,"ax",@progbits
	.align	128
.text._ZN7cutlass13device_kernelINS_4gemm6kernel13GemmUniversalIN4cute5tupleIJiiiiEEENS1_10collective13CollectiveMmaINS1_34MainloopSm90TmaGmmaWarpSpecializedILi5ENS5_IJNS4_1CILi1EEENSA_ILi8EEESB_EEENS1_32KernelTmaWarpSpecializedPingpongEEENS5_IJNSA_ILi64EEENSA_ILi256EEESG_EEENS_10bfloat16_tENS5_IJlSB_lEEESJ_SK_NS4_8TiledMMAINS4_8MMA_AtomIJNS4_4SM904GMMA28MMA_64x256x16_F32BF16BF16_SSILNSO_5MajorE0ELSQ_0ELNSO_7ScaleInE1ELSR_1EEEEEENS4_6LayoutINS5_IJSB_SB_SB_EEENS5_IJNSA_ILi0EEESW_SW_EEEEENS5_IJNS4_10UnderscoreESZ_SZ_EEEEENS4_23SM90_TMA_LOAD_MULTICASTENS4_14ComposedLayoutINS4_7SwizzleILi3ELi4ELi3EEENS4_18smem_ptr_flag_bitsILi16EEENSU_INS5_IJSC_SG_EEENS5_IJSG_SB_EEEEEEEvNS4_8identityENS4_13SM90_TMA_LOADES1B_vS1C_EENS_8epilogue10collective6detail29Sm90TmaWarpSpecializedAdapterINS1G_15DefaultEpilogueISJ_SK_SK_NS1F_6thread17LinearCombinationISJ_Li1EffLNS1K_9ScaleType4KindE0ELNS_15FloatRoundStyleE2ESJ_EENS1_15EpilogueDefaultEEEEEvvEEEEvNT_6ParamsE:
        .type           _ZN7cutlass13device_kernelINS_4gemm6kernel13GemmUniversalIN4cute5tupleIJiiiiEEENS1_10collective13CollectiveMmaINS1_34MainloopSm90TmaGmmaWarpSpecializedILi5ENS5_IJNS4_1CILi1EEENSA_ILi8EEESB_EEENS1_32KernelTmaWarpSpecializedPingpongEEENS5_IJNSA_ILi64EEENSA_ILi256EEESG_EEENS_10bfloat16_tENS5_IJlSB_lEEESJ_SK_NS4_8TiledMMAINS4_8MMA_AtomIJNS4_4SM904GMMA28MMA_64x256x16_F32BF16BF16_SSILNSO_5MajorE0ELSQ_0ELNSO_7ScaleInE1ELSR_1EEEEEENS4_6LayoutINS5_IJSB_SB_SB_EEENS5_IJNSA_ILi0EEESW_SW_EEEEENS5_IJNS4_10UnderscoreESZ_SZ_EEEEENS4_23SM90_TMA_LOAD_MULTICASTENS4_14ComposedLayoutINS4_7SwizzleILi3ELi4ELi3EEENS4_18smem_ptr_flag_bitsILi16EEENSU_INS5_IJSC_SG_EEENS5_IJSG_SB_EEEEEEEvNS4_8identityENS4_13SM90_TMA_LOADES1B_vS1C_EENS_8epilogue10collective6detail29Sm90TmaWarpSpecializedAdapterINS1G_15DefaultEpilogueISJ_SK_SK_NS1F_6thread17LinearCombinationISJ_Li1EffLNS1K_9ScaleType4KindE0ELNS_15FloatRoundStyleE2ESJ_EENS1_15EpilogueDefaultEEEEEvvEEEEvNT_6ParamsE,@function
        .size           _ZN7cutlass13device_kernelINS_4gemm6kernel13GemmUniversalIN4cute5tupleIJiiiiEEENS1_10collective13CollectiveMmaINS1_34MainloopSm90TmaGmmaWarpSpecializedILi5ENS5_IJNS4_1CILi1EEENSA_ILi8EEESB_EEENS1_32KernelTmaWarpSpecializedPingpongEEENS5_IJNSA_ILi64EEENSA_ILi256EEESG_EEENS_10bfloat16_tENS5_IJlSB_lEEESJ_SK_NS4_8TiledMMAINS4_8MMA_AtomIJNS4_4SM904GMMA28MMA_64x256x16_F32BF16BF16_SSILNSO_5MajorE0ELSQ_0ELNSO_7ScaleInE1ELSR_1EEEEEENS4_6LayoutINS5_IJSB_SB_SB_EEENS5_IJNSA_ILi0EEESW_SW_EEEEENS5_IJNS4_10UnderscoreESZ_SZ_EEEEENS4_23SM90_TMA_LOAD_MULTICASTENS4_14ComposedLayoutINS4_7SwizzleILi3ELi4ELi3EEENS4_18smem_ptr_flag_bitsILi16EEENSU_INS5_IJSC_SG_EEENS5_IJSG_SB_EEEEEEEvNS4_8identityENS4_13SM90_TMA_LOADES1B_vS1C_EENS_8epilogue10collective6detail29Sm90TmaWarpSpecializedAdapterINS1G_15DefaultEpilogueISJ_SK_SK_NS1F_6thread17LinearCombinationISJ_Li1EffLNS1K_9ScaleType4KindE0ELNS_15FloatRoundStyleE2ESJ_EENS1_15EpilogueDefaultEEEEEvvEEEEvNT_6ParamsE,(.L_x_331 - _ZN7cutlass13device_kernelINS_4gemm6kernel13GemmUniversalIN4cute5tupleIJiiiiEEENS1_10collective13CollectiveMmaINS1_34MainloopSm90TmaGmmaWarpSpecializedILi5ENS5_IJNS4_1CILi1EEENSA_ILi8EEESB_EEENS1_32KernelTmaWarpSpecializedPingpongEEENS5_IJNSA_ILi64EEENSA_ILi256EEESG_EEENS_10bfloat16_tENS5_IJlSB_lEEESJ_SK_NS4_8TiledMMAINS4_8MMA_AtomIJNS4_4SM904GMMA28MMA_64x256x16_F32BF16BF16_SSILNSO_5MajorE0ELSQ_0ELNSO_7ScaleInE1ELSR_1EEEEEENS4_6LayoutINS5_IJSB_SB_SB_EEENS5_IJNSA_ILi0EEESW_SW_EEEEENS5_IJNS4_10UnderscoreESZ_SZ_EEEEENS4_23SM90_TMA_LOAD_MULTICASTENS4_14ComposedLayoutINS4_7SwizzleILi3ELi4ELi3EEENS4_18smem_ptr_flag_bitsILi16EEENSU_INS5_IJSC_SG_EEENS5_IJSG_SB_EEEEEEEvNS4_8identityENS4_13SM90_TMA_LOADES1B_vS1C_EENS_8epilogue10collective6detail29Sm90TmaWarpSpecializedAdapterINS1G_15DefaultEpilogueISJ_SK_SK_NS1F_6thread17LinearCombinationISJ_Li1EffLNS1K_9ScaleType4KindE0ELNS_15FloatRoundStyleE2ESJ_EENS1_15EpilogueDefaultEEEEEvvEEEEvNT_6ParamsE)
        .other          _ZN7cutlass13device_kernelINS_4gemm6kernel13GemmUniversalIN4cute5tupleIJiiiiEEENS1_10collective13CollectiveMmaINS1_34MainloopSm90TmaGmmaWarpSpecializedILi5ENS5_IJNS4_1CILi1EEENSA_ILi8EEESB_EEENS1_32KernelTmaWarpSpecializedPingpongEEENS5_IJNSA_ILi64EEENSA_ILi256EEESG_EEENS_10bfloat16_tENS5_IJlSB_lEEESJ_SK_NS4_8TiledMMAINS4_8MMA_AtomIJNS4_4SM904GMMA28MMA_64x256x16_F32BF16BF16_SSILNSO_5MajorE0ELSQ_0ELNSO_7ScaleInE1ELSR_1EEEEEENS4_6LayoutINS5_IJSB_SB_SB_EEENS5_IJNSA_ILi0EEESW_SW_EEEEENS5_IJNS4_10UnderscoreESZ_SZ_EEEEENS4_23SM90_TMA_LOAD_MULTICASTENS4_14ComposedLayoutINS4_7SwizzleILi3ELi4ELi3EEENS4_18smem_ptr_flag_bitsILi16EEENSU_INS5_IJSC_SG_EEENS5_IJSG_SB_EEEEEEEvNS4_8identityENS4_13SM90_TMA_LOADES1B_vS1C_EENS_8epilogue10collective6detail29Sm90TmaWarpSpecializedAdapterINS1G_15DefaultEpilogueISJ_SK_SK_NS1F_6thread17LinearCombinationISJ_Li1EffLNS1K_9ScaleType4KindE0ELNS_15FloatRoundStyleE2ESJ_EENS1_15EpilogueDefaultEEEEEvvEEEEvNT_6ParamsE,@"STO_CUDA_ENTRY STV_DEFAULT"
_ZN7cutlass13device_kernelINS_4gemm6kernel13GemmUniversalIN4cute5tupleIJiiiiEEENS1_10collective13CollectiveMmaINS1_34MainloopSm90TmaGmmaWarpSpecializedILi5ENS5_IJNS4_1CILi1EEENSA_ILi8EEESB_EEENS1_32KernelTmaWarpSpecializedPingpongEEENS5_IJNSA_ILi64EEENSA_ILi256EEESG_EEENS_10bfloat16_tENS5_IJlSB_lEEESJ_SK_NS4_8TiledMMAINS4_8MMA_AtomIJNS4_4SM904GMMA28MMA_64x256x16_F32BF16BF16_SSILNSO_5MajorE0ELSQ_0ELNSO_7ScaleInE1ELSR_1EEEEEENS4_6LayoutINS5_IJSB_SB_SB_EEENS5_IJNSA_ILi0EEESW_SW_EEEEENS5_IJNS4_10UnderscoreESZ_SZ_EEEEENS4_23SM90_TMA_LOAD_MULTICASTENS4_14ComposedLayoutINS4_7SwizzleILi3ELi4ELi3EEENS4_18smem_ptr_flag_bitsILi16EEENSU_INS5_IJSC_SG_EEENS5_IJSG_SB_EEEEEEEvNS4_8identityENS4_13SM90_TMA_LOADES1B_vS1C_EENS_8epilogue10collective6detail29Sm90TmaWarpSpecializedAdapterINS1G_15DefaultEpilogueISJ_SK_SK_NS1F_6thread17LinearCombinationISJ_Li1EffLNS1K_9ScaleType4KindE0ELNS_15FloatRoundStyleE2ESJ_EENS1_15EpilogueDefaultEEEEEvvEEEEvNT_6ParamsE:
[----:B------:R-:W0:Y:S02]  /*0000*/  LDC R1, c[0x0][0x28] ;  /* 0x00000a00ff017b82 */ /* 0x000e240000000800 */
[----:B0-----:R-:W-:Y:S01]  /*0010*/  VIADD R1, R1, 0xfffffff8 ;  /* 0xfffffff801017836 */ /* 0x001fe20000000000 */
[----:B------:R-:W0:Y:S01]  /*0020*/  S2R R4, SR_TID.X ;  /* 0x0000000000047919 */ /* 0x000e220000002100 */
[----:B------:R-:W-:Y:S01]  /*0030*/  ELECT P0, URZ, PT ;  /* 0x00000000003f782f */ /* 0x000fe20003800000 */
[----:B------:R-:W-:Y:S01]  /*0040*/  BSSY B0, `(.L_x_0) ;  /* 0x000000f000007945 */ /* 0x000fe20003800000 */
[--C-:B0-----:R-:W-:Y:S02]  /*0050*/  SHF.R.U32.HI R0, RZ, 0x5, R4.reuse ;  /* 0x00000005ff007819 */ /* 0x101fe40000011604 */
[----:B------:R-:W-:-:S03]  /*0060*/  SHF.R.U32.HI R7, RZ, 0x7, R4 ;  /* 0x00000007ff077819 */ /* 0x000fc60000011604 */
[----:B------:R-:W0:Y:S04]  /*0070*/  SHFL.IDX PT, R2, R0, RZ, 0x1f ;  /* 0x00001fff00027589 */ /* 0x000e2800000e0000 */
[----:B------:R1:W2:Y:S01]  /*0080*/  SHFL.IDX PT, R10, R7, RZ, 0x1f ;  /* 0x00001fff070a7589 */ /* 0x0002a200000e0000 */
[----:B0-----:R-:W-:-:S13]  /*0090*/  ISETP.NE.OR P0, PT, R2, RZ, !P0 ;  /* 0x000000ff0200720c */ /* 0x001fda0004705670 */
[----:B-12---:R-:W-:Y:S05]  /*00a0*/  @P0 BRA `(.L_x_1) ;  /* 0x0000000000200947 */ /* 0x006fea0003800000 */
[----:B------:R-:W-:Y:S02]  /*00b0*/  ULDC.64 UR4, c[0x0][0x198] ;  /* 0x0000660000047ab9 */ /* 0x000fe40000000a00 */
[----:B------:R-:W-:Y:S02]  /*00c0*/  UIADD3 UR6, UP0, UR4, 0xf0, URZ ;  /* 0x000000f004067890 */ /* 0x000fe4000ff1e03f */
[----:B------:R-:W-:Y:S02]  /*00d0*/  UIADD3 UR4, UP1, UR4, 0x1f0, URZ ;  /* 0x000001f004047890 */ /* 0x000fe4000ff3e03f */
[----:B------:R-:W-:Y:S02]  /*00e0*/  UIADD3.X UR7, URZ, UR5, URZ, UP0, !UPT ;  /* 0x000000053f077290 */ /* 0x000fe400087fe43f */
[----:B------:R-:W-:-:S07]  /*00f0*/  UIADD3.X UR5, URZ, UR5, URZ, UP1, !UPT ;  /* 0x000000053f057290 */ /* 0x000fce0008ffe43f */
[----:B------:R0:W-:Y:S02]  /*0100*/  UTMACCTL.PF [UR6] ;  /* 0x00000000060079b9 */ /* 0x0001e40008040000 */
[----:B------:R0:W-:Y:S02]  /*0110*/  UTMACCTL.PF [UR4] ;  /* 0x00000000040079b9 */ /* 0x0001e40008040000 */
[----:B0-----:R-:W-:Y:S01]  /*0120*/  NOP ;  /* 0x0000000000007918 */ /* 0x001fe20000000000 */
.L_x_1:
[----:B------:R-:W-:Y:S05]  /*0130*/  BSYNC B0 ;  /* 0x0000000000007941 */ /* 0x000fea0003800000 */
.L_x_0:
[----:B------:R-:W0:Y:S02]  /*0140*/  SHFL.IDX PT, R8, R0, RZ, 0x1f ;  /* 0x00001fff00087589 */ /* 0x000e2400000e0000 */
[----:B0-----:R-:W-:-:S13]  /*0150*/  ISETP.NE.AND P0, PT, R8, RZ, PT ;  /* 0x000000ff0800720c */ /* 0x001fda0003f05270 */
[----:B------:R-:W-:Y:S05]  /*0160*/  @P0 BRA `(.L_x_2) ;  /* 0x0000000000600947 */ /* 0x000fea0003800000 */
[----:B------:R-:W0:Y:S01]  /*0170*/  S2UR UR8, SR_CgaCtaId ;  /* 0x00000000000879c3 */ /* 0x000e220000008800 */
[----:B------:R-:W-:Y:S01]  /*0180*/  UMOV UR4, 0x400 ;  /* 0x0000040000047882 */ /* 0x000fe20000000000 */
[----:B------:R-:W-:Y:S01]  /*0190*/  UMOV UR5, 0x1 ;  /* 0x0000000100057882 */ /* 0x000fe20000000000 */
[----:B------:R-:W-:Y:S01]  /*01a0*/  UMOV UR6, 0x8 ;  /* 0x0000000800067882 */ /* 0x000fe20000000000 */
[----:B------:R-:W-:Y:S01]  /*01b0*/  ELECT P0, URZ, PT ;  /* 0x00000000003f782f */ /* 0x000fe20003800000 */
[----:B------:R-:W-:-:S04]  /*01c0*/  UIADD3 UR6, -UR6, 0x100000, URZ ;  /* 0x0010000006067890 */ /* 0x000fc8000fffe13f */
[----:B------:R-:W-:Y:S02]  /*01d0*/  USHF.L.U32 UR7, UR6, 0xb, URZ ;  /* 0x0000000b06077899 */ /* 0x000fe4000800063f */
[----:B------:R-:W-:Y:S02]  /*01e0*/  USHF.L.U32 UR6, UR6, 0x1, URZ ;  /* 0x0000000106067899 */ /* 0x000fe4000800063f */
[----:B0-----:R-:W-:Y:S02]  /*01f0*/  ULEA UR8, UR8, UR4, 0x18 ;  /* 0x0000000408087291 */ /* 0x001fe4000f8ec03f */
[----:B------:R-:W-:-:S04]  /*0200*/  UIADD3 UR4, -UR5, 0x100000, URZ ;  /* 0x0010000005047890 */ /* 0x000fc8000fffe13f */
[----:B------:R-:W-:Y:S02]  /*0210*/  USHF.L.U32 UR5, UR4, 0xb, URZ ;  /* 0x0000000b04057899 */ /* 0x000fe4000800063f */
[----:B------:R-:W-:Y:S01]  /*0220*/  USHF.L.U32 UR4, UR4, 0x1, URZ ;  /* 0x0000000104047899 */ /* 0x000fe2000800063f */
[----:B------:R-:W0:Y:S11]  /*0230*/  FENCE.VIEW.ASYNC.S ;  /* 0x00000000000073c6 */ /* 0x000e360000000000 */
[----:B0-----:R0:W1:Y:S01]  /*0240*/  SYNCS.EXCH.64 URZ, [UR8], UR4 ;  /* 0x00000004083f75b2 */ /* 0x0010620008000100 */
[----:B------:R0:W2:Y:S01]  /*0250*/  SYNCS.EXCH.64 URZ, [UR8+0x28], UR6 ;  /* 0x00002806083f75b2 */ /* 0x0000a20008000100 */
[----:B------:R0:W3:Y:S01]  /*0260*/  SYNCS.EXCH.64 URZ, [UR8+0x8], UR4 ;  /* 0x00000804083f75b2 */ /* 0x0000e20008000100 */
[----:B------:R0:W4:Y:S01]  /*0270*/  SYNCS.EXCH.64 URZ, [UR8+0x30], UR6 ;  /* 0x00003006083f75b2 */ /* 0x0001220008000100 */
[----:B------:R0:W0:Y:S01]  /*0280*/  SYNCS.EXCH.64 URZ, [UR8+0x10], UR4 ;  /* 0x00001004083f75b2 */ /* 0x0000220008000100 */
[----:B------:R0:W0:Y:S01]  /*0290*/  SYNCS.EXCH.64 URZ, [UR8+0x38], UR6 ;  /* 0x00003806083f75b2 */ /* 0x0000220008000100 */
[----:B------:R0:W0:Y:S01]  /*02a0*/  SYNCS.EXCH.64 URZ, [UR8+0x18], UR4 ;  /* 0x00001804083f75b2 */ /* 0x0000220008000100 */
[----:B------:R0:W0:Y:S01]  /*02b0*/  SYNCS.EXCH.64 URZ, [UR8+0x40], UR6 ;  /* 0x00004006083f75b2 */ /* 0x0000220008000100 */
[----:B------:R0:W0:Y:S01]  /*02c0*/  SYNCS.EXCH.64 URZ, [UR8+0x20], UR4 ;  /* 0x00002004083f75b2 */ /* 0x0000220008000100 */
[----:B------:R0:W0:Y:S01]  /*02d0*/  SYNCS.EXCH.64 URZ, [UR8+0x48], UR6 ;  /* 0x00004806083f75b2 */ /* 0x0000220008000100 */
[----:B------:R-:W-:Y:S01]  /*02e0*/  NOP ;  /* 0x0000000000007918 */ /* 0x000fe20000000000 */
.L_x_2:
[----:B------:R-:W5:Y:S01]  /*02f0*/  SHFL.IDX PT, R9, R0, RZ, 0x1f ;  /* 0x00001fff00097589 */ /* 0x000f6200000e0000 */
[----:B------:R-:W1:Y:S01]  /*0300*/  S2UR UR12, SR_CTAID.X ;  /* 0x00000000000c79c3 */ /* 0x000e620000002500 */
[----:B------:R-:W-:Y:S02]  /*0310*/  SHF.R.S32.HI R3, RZ, 0x1f, R4 ;  /* 0x0000001fff037819 */ /* 0x000fe40000011404 */
[----:B------:R-:W-:Y:S01]  /*0320*/  ELECT P0, URZ, PT ;  /* 0x00000000003f782f */ /* 0x000fe20003800000 */
[----:B------:R-:W2:Y:S01]  /*0330*/  SHFL.IDX PT, R5, R0, RZ, 0x1f ;  /* 0x00001fff00057589 */ /* 0x000ea200000e0000 */
[----:B------:R-:W-:Y:S02]  /*0340*/  ELECT P1, URZ, PT ;  /* 0x00000000003f782f */ /* 0x000fe40003820000 */
[----:B------:R-:W-:Y:S01]  /*0350*/  LEA.HI R3, R3, R4, RZ, 0x7 ;  /* 0x0000000403037211 */ /* 0x000fe200078f38ff */
[----:B0-----:R-:W-:Y:S01]  /*0360*/  ULDC UR4, c[0x0][0x150] ;  /* 0x0000540000047ab9 */ /* 0x001fe20000000800 */
[----:B------:R-:W0:Y:S01]  /*0370*/  S2R R6, SR_CTAID.Y ;  /* 0x0000000000067919 */ /* 0x000e220000002600 */
[----:B------:R-:W-:Y:S01]  /*0380*/  SHF.R.S32.HI R11, RZ, 0x1f, R8 ;  /* 0x0000001fff0b7819 */ /* 0x000fe20000011408 */
[----:B------:R-:W3:Y:S01]  /*0390*/  LDC R21, c[0x0][0x148] ;  /* 0x00005200ff157b82 */ /* 0x000ee20000000800 */
[----:B------:R-:W-:Y:S01]  /*03a0*/  LOP3.LUT R3, R3, 0xffffff80, RZ, 0xc0, !PT ;  /* 0xffffff8003037812 */ /* 0x000fe200078ec0ff */
[----:B------:R-:W-:Y:S01]  /*03b0*/  UMOV UR11, 0x80 ;  /* 0x00000080000b7882 */ /* 0x000fe20000000000 */
[----:B------:R-:W-:Y:S01]  /*03c0*/  LEA.HI R11, R11, R8, RZ, 0x2 ;  /* 0x000000080b0b7211 */ /* 0x000fe200078f10ff */
[----:B------:R-:W-:Y:S01]  /*03d0*/  NOP ;  /* 0x0000000000007918 */ /* 0x000fe20000000000 */
[----:B------:R-:W-:Y:S01]  /*03e0*/  NOP ;  /* 0x0000000000007918 */ /* 0x000fe20000000000 */
[----:B------:R-:W-:Y:S01]  /*03f0*/  IMAD.IADD R3, R4, 0x1, -R3 ;  /* 0x0000000104037824 */ /* 0x000fe200078e0a03 */
[----:B------:R-:W-:Y:S01]  /*0400*/  LOP3.LUT R11, R11, 0x3ffffffc, RZ, 0xc0, !PT ;  /* 0x3ffffffc0b0b7812 */ /* 0x000fe200078ec0ff */
[----:B------:R-:W4:Y:S01]  /*0410*/  LDC R15, c[0x0][0x140] ;  /* 0x00005000ff0f7b82 */ /* 0x000f220000000800 */
[C---:B------:R-:W-:Y:S01]  /*0420*/  VIADD R35, R10.reuse, 0xffffffff ;  /* 0xffffffff0a237836 */ /* 0x040fe20000000000 */
[----:B------:R-:W-:-:S02]  /*0430*/  ISETP.NE.AND P2, PT, R10, RZ, PT ;  /* 0x000000ff0a00720c */ /* 0x000fc40003f45270 */
[----:B------:R-:W-:Y:S01]  /*0440*/  SHF.R.S32.HI R14, RZ, 0x1f, R3 ;  /* 0x0000001fff0e7819 */ /* 0x000fe20000011403 */
[----:B------:R-:W-:Y:S01]  /*0450*/  IMAD.IADD R11, R8, 0x1, -R11 ;  /* 0x00000001080b7824 */ /* 0x000fe200078e0a0b */
[----:B-----5:R-:W-:Y:S02]  /*0460*/  ISETP.NE.OR P0, PT, R9, RZ, !P0 ;  /* 0x000000ff0900720c */ /* 0x020fe40004705670 */
[----:B-1----:R-:W-:Y:S01]  /*0470*/  I2FP.F32.U32 R12, UR12 ;  /* 0x0000000c000c7c45 */ /* 0x002fe20008201000 */
[----:B------:R-:W1:Y:S01]  /*0480*/  LDC R13, c[0x0][0x144] ;  /* 0x00005100ff0d7b82 */ /* 0x000e620000000800 */
[----:B--2---:R-:W-:Y:S02]  /*0490*/  ISETP.NE.OR P1, PT, R5, RZ, !P1 ;  /* 0x000000ff0500720c */ /* 0x004fe40004f25670 */
[----:B------:R-:W-:Y:S01]  /*04a0*/  LEA.HI R0, R14, R3, RZ, 0x3 ;  /* 0x000000030e007211 */ /* 0x000fe200078f18ff */
[----:B------:R-:W-:Y:S01]  /*04b0*/  FMUL R12, R12, UR4 ;  /* 0x000000040c0c7c20 */ /* 0x000fe20008400000 */
[----:B------:R-:W-:Y:S01]  /*04c0*/  ULDC UR4, c[0x0][0x154] ;  /* 0x0000550000047ab9 */ /* 0x000fe20000000800 */
[----:B------:R-:W-:-:S02]  /*04d0*/  SHF.R.S32.HI R5, RZ, 0x1f, R2 ;  /* 0x0000001fff057819 */ /* 0x000fc40000011402 */
[--C-:B------:R-:W-:Y:S02]  /*04e0*/  SHF.R.S32.HI R9, RZ, 0x3, R0.reuse ;  /* 0x00000003ff097819 */ /* 0x100fe40000011400 */
[----:B------:R-:W-:Y:S01]  /*04f0*/  VOTEU.ALL UP0, P0 ;  /* 0x00000000003f7886 */ /* 0x000fe20000000000 */
[----:B------:R-:W-:Y:S01]  /*0500*/  SHF.R.S32.HI R0, RZ, 0x1f, R0 ;  /* 0x0000001fff007819 */ /* 0x000fe20000011400 */
[----:B------:R-:W2:Y:S01]  /*0510*/  F2I.U32.TRUNC.NTZ R12, R12 ;  /* 0x0000000c000c7305 */ /* 0x000ea2000020f000 */
[----:B0-----:R-:W-:Y:S01]  /*0520*/  I2FP.F32.U32 R8, R6 ;  /* 0x0000000600087245 */ /* 0x001fe20000201000 */
[----:B------:R-:W-:Y:S01]  /*0530*/  VOTEU.ALL UP1, P1 ;  /* 0x00000000003f7886 */ /* 0x000fe20000820000 */
[----:B------:R-:W0:Y:S01]  /*0540*/  @!UP0 S2UR UR7, SR_CgaCtaId ;  /* 0x00000000000789c3 */ /* 0x000e220000008800 */
[----:B------:R-:W-:Y:S01]  /*0550*/  LEA.HI R0, R0, R9, RZ, 0x2 ;  /* 0x0000000900007211 */ /* 0x000fe200078f10ff */
[----:B------:R-:W-:Y:S01]  /*0560*/  @!UP0 UMOV UR6, 0x400 ;  /* 0x0000040000068882 */ /* 0x000fe20000000000 */
[----:B------:R-:W-:Y:S01]  /*0570*/  FMUL R8, R8, UR4 ;  /* 0x0000000408087c20 */ /* 0x000fe20008400000 */
[----:B------:R-:W-:Y:S01]  /*0580*/  LEA.HI R5, R5, R2, RZ, 0x2 ;  /* 0x0000000205057211 */ /* 0x000fe200078f10ff */
[----:B------:R-:W-:Y:S01]  /*0590*/  UMOV UR4, 0x20 ;  /* 0x0000002000047882 */ /* 0x000fe20000000000 */
[----:B------:R-:W-:Y:S01]  /*05a0*/  LOP3.LUT R0, R0, 0xfffffffc, RZ, 0xc0, !PT ;  /* 0xfffffffc00007812 */ /* 0x000fe200078ec0ff */
[----:B------:R-:W-:-:S04]  /*05b0*/  @!UP0 UIADD3 UR4, -UR4, 0x100000, URZ ;  /* 0x0010000004048890 */ /* 0x000fc8000fffe13f */
[----:B------:R-:W-:Y:S02]  /*05c0*/  @!UP0 USHF.L.U32 UR5, UR4, 0xb, URZ ;  /* 0x0000000b04058899 */ /* 0x000fe4000800063f */
[----:B------:R-:W-:Y:S01]  /*05d0*/  @!UP0 USHF.L.U32 UR4, UR4, 0x1, URZ ;  /* 0x0000000104048899 */ /* 0x000fe2000800063f */
[----:B------:R-:W5:Y:S01]  /*05e0*/  @!UP1 S2UR UR10, SR_CgaCtaId ;  /* 0x00000000000a99c3 */ /* 0x000f620000008800 */
[----:B------:R-:W3:Y:S01]  /*05f0*/  F2I.U32.TRUNC.NTZ R8, R8 ;  /* 0x0000000800087305 */ /* 0x000ee2000020f000 */
[----:B------:R-:W-:Y:S01]  /*0600*/  LOP3.LUT R5, R5, 0xfffffffc, RZ, 0xc0, !PT ;  /* 0xfffffffc05057812 */ /* 0x000fe200078ec0ff */
[----:B------:R-:W-:Y:S01]  /*0610*/  IMAD.IADD R0, R9, 0x1, -R0 ;  /* 0x0000000109007824 */ /* 0x000fe200078e0a00 */
[----:B------:R-:W-:Y:S01]  /*0620*/  @!UP1 UMOV UR9, 0x400 ;  /* 0x0000040000099882 */ /* 0x000fe20000000000 */
[----:B--2---:R-:W-:Y:S01]  /*0630*/  IMAD.MOV R12, RZ, RZ, -R12 ;  /* 0x000000ffff0c7224 */ /* 0x004fe200078e0a0c */
[----:B------:R-:W-:Y:S01]  /*0640*/  VOTEU.ALL UP2, P1 ;  /* 0x00000000003f7886 */ /* 0x000fe20000840000 */
[----:B------:R-:W-:Y:S01]  /*0650*/  IMAD R0, R11, 0x4, R0 ;  /* 0x000000040b007824 */ /* 0x000fe200078e0200 */
[----:B------:R-:W-:Y:S01]  /*0660*/  VOTEU.ALL UP3, P1 ;  /* 0x00000000003f7886 */ /* 0x000fe20000860000 */
[----:B------:R-:W-:Y:S01]  /*0670*/  IMAD.IADD R5, R2, 0x1, -R5 ;  /* 0x0000000102057824 */ /* 0x000fe200078e0a05 */
[----:B------:R-:W-:Y:S01]  /*0680*/  VOTEU.ALL UP4, P1 ;  /* 0x00000000003f7886 */ /* 0x000fe20000880000 */
[C---:B------:R-:W-:Y:S01]  /*0690*/  IMAD.SHL.U32 R9, R0.reuse, 0x4, RZ ;  /* 0x0000000400097824 */ /* 0x040fe200078e00ff */
[----:B------:R-:W-:Y:S01]  /*06a0*/  VOTEU.ALL UP5, P1 ;  /* 0x00000000003f7886 */ /* 0x000fe200008a0000 */
[----:B----4-:R-:W-:Y:S01]  /*06b0*/  ISETP.EQ.U32.AND P3, PT, R15, 0x1, PT ;  /* 0x000000010f00780c */ /* 0x010fe20003f62070 */
[----:B-1----:R-:W-:Y:S01]  /*06c0*/  IMAD R20, R13, R12, UR12 ;  /* 0x0000000c0d147e24 */ /* 0x002fe2000f8e020c */
[----:B------:R-:W-:Y:S01]  /*06d0*/  ISETP.NE.AND P1, PT, R5, 0x3, PT ;  /* 0x000000030500780c */ /* 0x000fe20003f25270 */
[----:B0-----:R-:W-:Y:S01]  /*06e0*/  @!UP0 ULEA UR8, UR7, UR6, 0x18 ;  /* 0x0000000607088291 */ /* 0x001fe2000f8ec03f */
[----:B---3--:R-:W-:Y:S01]  /*06f0*/  IMAD.MOV R24, RZ, RZ, -R8 ;  /* 0x000000ffff187224 */ /* 0x008fe200078e0a08 */
[----:B------:R-:W-:Y:S01]  /*0700*/  LOP3.LUT R152, R0, 0xc, R9, 0x78, !PT ;  /* 0x0000000c00987812 */ /* 0x000fe200078e7809 */
[----:B------:R-:W-:-:S04]  /*0710*/  @!UP1 UIADD3 UR6, -UR11, 0x100000, URZ ;  /* 0x001000000b069890 */ /* 0x000fc8000fffe13f */
[----:B------:R-:W-:Y:S02]  /*0720*/  @!UP1 USHF.L.U32 UR7, UR6, 0xb, URZ ;  /* 0x0000000b06079899 */ /* 0x000fe4000800063f */
[----:B------:R-:W-:Y:S01]  /*0730*/  @!UP1 USHF.L.U32 UR6, UR6, 0x1, URZ ;  /* 0x0000000106069899 */ /* 0x000fe2000800063f */
[----:B------:R-:W-:Y:S01]  /*0740*/  ISETP.EQ.OR P1, PT, R5, RZ, !P1 ;  /* 0x000000ff0500720c */ /* 0x000fe20004f22670 */
[----:B------:R-:W-:Y:S01]  /*0750*/  IMAD R9, R21, R24, R6 ;  /* 0x0000001815097224 */ /* 0x000fe200078e0206 */
[----:B------:R-:W-:Y:S01]  /*0760*/  VOTEU.ALL UP0, P0 ;  /* 0x00000000003f7886 */ /* 0x000fe20000000000 */
[----:B------:R-:W-:Y:S01]  /*0770*/  ISETP.GE.U32.AND P5, PT, R35, 0x2, PT ;  /* 0x000000022300780c */ /* 0x000fe20003fa6070 */
[----:B-----5:R-:W-:Y:S01]  /*0780*/  @!UP1 ULEA UR9, UR10, UR9, 0x18 ;  /* 0x000000090a099291 */ /* 0x020fe2000f8ec03f */
[----:B------:R-:W-:Y:S01]  /*0790*/  ISETP.EQ.AND P1, PT, R10, RZ, P1 ;  /* 0x000000ff0a00720c */ /* 0x000fe20000f22270 */
[----:B------:R-:W-:Y:S01]  /*07a0*/  VOTEU.ALL UP1, P0 ;  /* 0x00000000003f7886 */ /* 0x000fe20000020000 */
[----:B------:R-:W-:Y:S01]  /*07b0*/  LOP3.LUT P0, RZ, R3, 0x7, RZ, 0xc0, !PT ;  /* 0x0000000703ff7812 */ /* 0x000fe2000780c0ff */
[----:B------:R-:W0:Y:S02]  /*07c0*/  FENCE.VIEW.ASYNC.S ;  /* 0x00000000000073c6 */ /* 0x000e240000000000 */
[----:B0-----:R0:W1:Y:S01]  /*07d0*/  @!UP0 SYNCS.EXCH.64 URZ, [UR8+0x80], UR4 ;  /* 0x00008004083f85b2 */ /* 0x0010620008000100 */
[----:B------:R-:W-:Y:S01]  /*07e0*/  ISETP.NE.AND P4, PT, R9, R152, PT ;  /* 0x000000980900720c */ /* 0x000fe20003f85270 */
[----:B------:R0:W2:Y:S01]  /*07f0*/  SHFL.IDX PT, R0, R7, RZ, 0x1f ;  /* 0x00001fff07007589 */ /* 0x0000a200000e0000 */
[----:B------:R-:W-:-:S02]  /*0800*/  ISETP.LT.U32.AND P0, PT, R152, 0x8, !P0 ;  /* 0x000000089800780c */ /* 0x000fc40004701070 */
[----:B------:R-:W-:Y:S02]  /*0810*/  ISETP.EQ.OR P4, PT, R20, RZ, !P4 ;  /* 0x000000ff1400720c */ /* 0x000fe40006782670 */
[----:B------:R-:W-:Y:S02]  /*0820*/  SEL R16, RZ, 0x1, !P1 ;  /* 0x00000001ff107807 */ /* 0x000fe40004800000 */
[----:B------:R-:W-:Y:S02]  /*0830*/  PLOP3.LUT P0, PT, P0, P4, PT, 0x80, 0x0 ;  /* 0x000000000000781c */ /* 0x000fe40000709070 */
[----:B------:R-:W-:Y:S02]  /*0840*/  SEL R16, R16, 0x2, P5 ;  /* 0x0000000210107807 */ /* 0x000fe40002800000 */
[----:B------:R-:W-:Y:S01]  /*0850*/  P2R R155, PR, RZ, 0x1 ;  /* 0x00000001ff9b7803 */ /* 0x000fe20000000000 */
[----:B------:R0:W3:Y:S01]  /*0860*/  @!UP1 SYNCS.EXCH.64 URZ, [UR8+0x88], UR4 ;  /* 0x00008804083f95b2 */ /* 0x0000e20008000100 */
[----:B------:R-:W-:Y:S01]  /*0870*/  NOP ;  /* 0x0000000000007918 */ /* 0x000fe20000000000 */
[----:B------:R0:W4:Y:S01]  /*0880*/  @!UP2 SYNCS.EXCH.64 URZ, [UR9+0x60], UR6 ;  /* 0x00006006093fa5b2 */ /* 0x0001220008000100 */
[----:B------:R0:W0:Y:S01]  /*0890*/  @!UP3 SYNCS.EXCH.64 URZ, [UR9+0x68], UR6 ;  /* 0x00006806093fb5b2 */ /* 0x0000220008000100 */
[----:B------:R0:W0:Y:S01]  /*08a0*/  @!UP4 SYNCS.EXCH.64 URZ, [UR9+0x70], UR6 ;  /* 0x00007006093fc5b2 */ /* 0x0000220008000100 */
[----:B------:R0:W0:Y:S01]  /*08b0*/  @!UP5 SYNCS.EXCH.64 URZ, [UR9+0x78], UR6 ;  /* 0x00007806093fd5b2 */ /* 0x0000220008000100 */
[----:B------:R-:W-:Y:S01]  /*08c0*/  NOP ;  /* 0x0000000000007918 */ /* 0x000fe20000000000 */
[----:B------:R-:W-:Y:S05]  /*08d0*/  @!P3 BRA `(.L_x_3) ;  /* 0x000000000008b947 */ /* 0x000fea0003800000 */
[----:B01-34-:R-:W-:Y:S01]  /*08e0*/  UCGABAR_ARV ;  /* 0x00000000000079c7 */ /* 0x01bfe20008000000 */
[----:B------:R-:W-:Y:S05]  /*08f0*/  BRA `(.L_x_4) ;  /* 0x0000000000047947 */ /* 0x000fea0003800000 */
.L_x_3:
[----:B01-34-:R-:W-:Y:S01]  /*0900*/  NOP ;  /* 0x0000000000007918 */ /* 0x01bfe20000000000 */
.L_x_4:
[----:B------:R-:W-:Y:S01]  /*0910*/  ULDC.64 UR4, c[0x0][0x598] ;  /* 0x0001660000047ab9 */ /* 0x000fe20000000a00 */
[----:B------:R-:W-:Y:S01]  /*0920*/  ULDC.64 UR36, c[0x0][0x208] ;  /* 0x0000820000247ab9 */ /* 0x000fe20000000a00 */
[----:B------:R-:W-:-:S04]  /*0930*/  ISETP.NE.U32.AND P0, PT, RZ, UR4, PT ;  /* 0x00000004ff007c0c */ /* 0x000fc8000bf05070 */
[----:B------:R-:W-:-:S13]  /*0940*/  ISETP.NE.AND.EX P0, PT, RZ, UR5, PT, P0 ;  /* 0x00000005ff007c0c */ /* 0x000fda000bf05300 */
[----:B------:R-:W-:Y:S05]  /*0950*/  @!P0 BRA `(.L_x_5) ;  /* 0x00000000001c8947 */ /* 0x000fea0003800000 */
[----:B------:R-:W0:Y:S02]  /*0960*/  LDC.64 R8, c[0x0][0x598] ;  /* 0x00016600ff087b82 */ /* 0x000e240000000a00 */
[----:B0-----:R-:W3:Y:S02]  /*0970*/  LDG.E.64 R8, desc[UR36][R8.64] ;  /* 0x0000002408087981 */ /* 0x001ee4000c1e1b00 */
[----:B---3--:R-:W-:-:S04]  /*0980*/  ISETP.NE.U32.AND P0, PT, R8, RZ, PT ;  /* 0x000000ff0800720c */ /* 0x008fc80003f05070 */
[----:B------:R-:W-:-:S13]  /*0990*/  ISETP.NE.AND.EX P0, PT, R9, RZ, PT, P0 ;  /* 0x000000ff0900720c */ /* 0x000fda0003f05300 */
[----:B------:R-:W-:Y:S05]  /*09a0*/  @!P0 BRA `(.L_x_5) ;  /* 0x0000000000088947 */ /* 0x000fea0003800000 */
[----:B------:R0:W5:Y:S01]  /*09b0*/  LD.E R153, desc[UR36][R8.64] ;  /* 0x0000002408997980 */ /* 0x000162000c101900 */
[----:B------:R-:W-:Y:S05]  /*09c0*/  BRA `(.L_x_6) ;  /* 0x0000000000247947 */ /* 0x000fea0003800000 */
.L_x_5:
[----:B------:R-:W-:Y:S02]  /*09d0*/  ULDC.64 UR4, c[0x0][0x588] ;  /* 0x0001620000047ab9 */ /* 0x000fe40000000a00 */
[----:B------:R-:W-:-:S04]  /*09e0*/  ISETP.NE.U32.AND P0, PT, RZ, UR4, PT ;  /* 0x00000004ff007c0c */ /* 0x000fc8000bf05070 */
[----:B------:R-:W-:-:S13]  /*09f0*/  ISETP.NE.AND.EX P0, PT, RZ, UR5, PT, P0 ;  /* 0x00000005ff007c0c */ /* 0x000fda000bf05300 */
[----:B------:R-:W-:Y:S05]  /*0a00*/  @!P0 BRA `(.L_x_7) ;  /* 0x00000000000c8947 */ /* 0x000fea0003800000 */
[----:B------:R-:W0:Y:S02]  /*0a10*/  LDC.64 R8, c[0x0][0x588] ;  /* 0x00016200ff087b82 */ /* 0x000e240000000a00 */
[----:B0-----:R1:W5:Y:S01]  /*0a20*/  LDG.E R153, desc[UR36][R8.64] ;  /* 0x0000002408997981 */ /* 0x001362000c1e1900 */
[----:B------:R-:W-:Y:S05]  /*0a30*/  BRA `(.L_x_6) ;  /* 0x0000000000087947 */ /* 0x000fea0003800000 */
.L_x_7:
[----:B------:R-:W-:Y:S02]  /*0a40*/  ULDC UR4, c[0x0][0x580] ;  /* 0x0001600000047ab9 */ /* 0x000fe40000000800 */
[----:B------:R-:W-:-:S07]  /*0a50*/  IMAD.U32 R153, RZ, RZ, UR4 ;  /* 0x00000004ff997e24 */ /* 0x000fce000f8e00ff */
.L_x_6:
[----:B------:R-:W-:Y:S02]  /*0a60*/  ULDC.64 UR4, c[0x0][0x5a0] ;  /* 0x0001680000047ab9 */ /* 0x000fe40000000a00 */
[----:B------:R-:W-:-:S04]  /*0a70*/  ISETP.NE.U32.AND P0, PT, RZ, UR4, PT ;  /* 0x00000004ff007c0c */ /* 0x000fc8000bf05070 */
[----:B------:R-:W-:-:S13]  /*0a80*/  ISETP.NE.AND.EX P0, PT, RZ, UR5, PT, P0 ;  /* 0x00000005ff007c0c */ /* 0x000fda000bf05300 */
[----:B------:R-:W-:Y:S05]  /*0a90*/  @!P0 BRA `(.L_x_8) ;  /* 0x00000000001c8947 */ /* 0x000fea0003800000 */
[----:B01----:R-:W0:Y:S02]  /*0aa0*/  LDC.64 R8, c[0x0][0x5a0] ;  /* 0x00016800ff087b82 */ /* 0x003e240000000a00 */
[----:B0-----:R-:W3:Y:S02]  /*0ab0*/  LDG.E.64 R8, desc[UR36][R8.64] ;  /* 0x0000002408087981 */ /* 0x001ee4000c1e1b00 */
[----:B---3--:R-:W-:-:S04]  /*0ac0*/  ISETP.NE.U32.AND P0, PT, R8, RZ, PT ;  /* 0x000000ff0800720c */ /* 0x008fc80003f05070 */
[----:B------:R-:W-:-:S13]  /*0ad0*/  ISETP.NE.AND.EX P0, PT, R9, RZ, PT, P0 ;  /* 0x000000ff0900720c */ /* 0x000fda0003f05300 */
[----:B------:R-:W-:Y:S05]  /*0ae0*/  @!P0 BRA `(.L_x_8) ;  /* 0x0000000000088947 */ /* 0x000fea0003800000 */
[----:B------:R0:W5:Y:S01]  /*0af0*/  LD.E R154, desc[UR36][R8.64] ;  /* 0x00000024089a7980 */ /* 0x000162000c101900 */
[----:B------:R-:W-:Y:S05]  /*0b00*/  BRA `(.L_x_9) ;  /* 0x0000000000247947 */ /* 0x000fea0003800000 */
.L_x_8:
[----:B------:R-:W-:Y:S02]  /*0b10*/  ULDC.64 UR4, c[0x0][0x590] ;  /* 0x0001640000047ab9 */ /* 0x000fe40000000a00 */
[----:B------:R-:W-:-:S04]  /*0b20*/  ISETP.NE.U32.AND P0, PT, RZ, UR4, PT ;  /* 0x00000004ff007c0c */ /* 0x000fc8000bf05070 */
[----:B------:R-:W-:-:S13]  /*0b30*/  ISETP.NE.AND.EX P0, PT, RZ, UR5, PT, P0 ;  /* 0x00000005ff007c0c */ /* 0x000fda000bf05300 */
[----:B------:R-:W-:Y:S05]  /*0b40*/  @!P0 BRA `(.L_x_10) ;  /* 0x00000000000c8947 */ /* 0x000fea0003800000 */
[----:B01----:R-:W0:Y:S02]  /*0b50*/  LDC.64 R8, c[0x0][0x590] ;  /* 0x00016400ff087b82 */ /* 0x003e240000000a00 */
[----:B0-----:R1:W5:Y:S01]  /*0b60*/  LDG.E R154, desc[UR36][R8.64] ;  /* 0x00000024089a7981 */ /* 0x001362000c1e1900 */
[----:B------:R-:W-:Y:S05]  /*0b70*/  BRA `(.L_x_9) ;  /* 0x0000000000087947 */ /* 0x000fea0003800000 */
.L_x_10:
[----:B------:R-:W-:Y:S02]  /*0b80*/  ULDC UR4, c[0x0][0x584] ;  /* 0x0001610000047ab9 */ /* 0x000fe40000000800 */
[----:B------:R-:W-:-:S07]  /*0b90*/  IMAD.U32 R154, RZ, RZ, UR4 ;  /* 0x00000004ff9a7e24 */ /* 0x000fce000f8e00ff */
.L_x_9:
[----:B------:R-:W3:Y:S01]  /*0ba0*/  LDC R2, c[0x0][0x65c] ;  /* 0x00019700ff027b82 */ /* 0x000ee20000000800 */
[----:B------:R-:W-:Y:S01]  /*0bb0*/  ULDC UR6, c[0x0][0x28c] ;  /* 0x0000a30000067ab9 */ /* 0x000fe20000000800 */
[----:B------:R-:W-:Y:S01]  /*0bc0*/  ISETP.NE.AND P0, PT, R10, 0x2, PT ;  /* 0x000000020a00780c */ /* 0x000fe20003f05270 */
[----:B------:R-:W-:Y:S01]  /*0bd0*/  UIADD3 UR6, UR6, 0x3f, URZ ;  /* 0x0000003f06067890 */ /* 0x000fe2000fffe03f */
[----:B01----:R-:W-:Y:S01]  /*0be0*/  IMAD.U32 R8, RZ, RZ, UR12 ;  /* 0x0000000cff087e24 */ /* 0x003fe2000f8e00ff */
[----:B------:R-:W-:Y:S01]  /*0bf0*/  UMOV UR38, URZ ;  /* 0x0000003f00267c82 */ /* 0x000fe20008000000 */
[----:B------:R-:W-:Y:S01]  /*0c00*/  IMAD.MOV.U32 R9, RZ, RZ, RZ ;  /* 0x000000ffff097224 */ /* 0x000fe200078e00ff */
[----:B------:R-:W-:Y:S01]  /*0c10*/  USHF.R.S32.HI UR7, URZ, 0x1f, UR6 ;  /* 0x0000001f3f077899 */ /* 0x000fe20008011406 */
[----:B------:R-:W-:Y:S01]  /*0c20*/  UMOV UR39, URZ ;  /* 0x0000003f00277c82 */ /* 0x000fe20008000000 */
[----:B------:R-:W-:Y:S02]  /*0c30*/  ULDC.64 UR8, c[0x0][0x650] ;  /* 0x0001940000087ab9 */ /* 0x000fe40000000a00 */
[----:B------:R-:W-:-:S04]  /*0c40*/  ULEA.HI UR7, UR7, UR6, URZ, 0x6 ;  /* 0x0000000607077291 */ /* 0x000fc8000f8f303f */
[----:B------:R-:W-:Y:S01]  /*0c50*/  USHF.R.S32.HI UR40, URZ, 0x6, UR7 ;  /* 0x000000063f287899 */ /* 0x000fe20008011407 */
[----:B---3--:R-:W-:-:S13]  /*0c60*/  ISETP.NE.AND P1, PT, R2, 0x1, PT ;  /* 0x000000010200780c */ /* 0x008fda0003f25270 */
[----:B------:R-:W0:Y:S01]  /*0c70*/  @P1 LDC R19, c[0x0][0x10] ;  /* 0x00000400ff131b82 */ /* 0x000e220000000800 */
[----:B------:R-:W-:Y:S02]  /*0c80*/  @P1 IMAD.MOV.U32 R7, RZ, RZ, RZ ;  /* 0x000000ffff071224 */ /* 0x000fe400078e00ff */
[----:B------:R-:W-:-:S05]  /*0c90*/  @P1 IMAD.MOV.U32 R17, RZ, RZ, RZ ;  /* 0x000000ffff111224 */ /* 0x000fca00078e00ff */
[----:B------:R-:W1:Y:S01]  /*0ca0*/  @!P1 LDC R11, c[0x0][0xc] ;  /* 0x00000300ff0b9b82 */ /* 0x000e620000000800 */
[----:B------:R-:W-:Y:S01]  /*0cb0*/  ULDC UR4, c[0x0][0xc] ;  /* 0x0000030000047ab9 */ /* 0x000fe20000000800 */
[----:B------:R-:W-:Y:S02]  /*0cc0*/  ULDC UR5, c[0x0][0x10] ;  /* 0x0000040000057ab9 */ /* 0x000fe40000000800 */
[----:B------:R-:W-:-:S04]  /*0cd0*/  UIMAD.WIDE.U32 UR4, UR4, UR5, URZ ;  /* 0x00000005040472a5 */ /* 0x000fc8000f8e003f */
[----:B------:R-:W3:Y:S01]  /*0ce0*/  LDC R2, c[0x0][0x14] ;  /* 0x00000500ff027b82 */ /* 0x000ee20000000800 */
[----:B0-----:R-:W-:-:S04]  /*0cf0*/  @P1 IMAD.WIDE.U32 R18, R19, UR12, R6 ;  /* 0x0000000c13121c25 */ /* 0x001fc8000f8e0006 */
[----:B------:R-:W-:Y:S02]  /*0d00*/  @P1 IMAD.IADD R17, R19, 0x1, R17 ;  /* 0x0000000113111824 */ /* 0x000fe400078e0211 */
[----:B-1----:R-:W-:-:S04]  /*0d10*/  @!P1 IMAD.WIDE.U32 R8, R6, R11, R8 ;  /* 0x0000000b06089225 */ /* 0x002fc800078e0008 */
[----:B------:R-:W-:Y:S02]  /*0d20*/  @!P1 IMAD.MOV.U32 R18, RZ, RZ, R8 ;  /* 0x000000ffff129224 */ /* 0x000fe400078e0008 */
[----:B------:R-:W-:Y:S02]  /*0d30*/  @!P1 IMAD.MOV.U32 R17, RZ, RZ, R9 ;  /* 0x000000ffff119224 */ /* 0x000fe400078e0009 */
[----:B---3--:R-:W-:-:S04]  /*0d40*/  IMAD.WIDE.U32 R12, R2, UR4, RZ ;  /* 0x00000004020c7c25 */ /* 0x008fc8000f8e00ff */
[----:B------:R-:W-:Y:S01]  /*0d50*/  IMAD R23, R2, UR5, RZ ;  /* 0x0000000502177c24 */ /* 0x000fe2000f8e02ff */
[----:B------:R0:W-:Y:S03]  /*0d60*/  STL.64 [R1], R12 ;  /* 0x0000000c01007387 */ /* 0x0001e60000100a00 */
[----:B------:R-:W-:Y:S01]  /*0d70*/  IMAD.IADD R23, R13, 0x1, R23 ;  /* 0x000000010d177824 */ /* 0x000fe200078e0217 */
[----:B------:R-:W-:Y:S06]  /*0d80*/  @P0 BRA `(.L_x_11) ;  /* 0x0000000000200947 */ /* 0x000fec0003800000 */
[----:B------:R-:W-:Y:S01]  /*0d90*/  UISETP.GE.U32.AND UP0, UPT, UR40, 0x5, UPT ;  /* 0x000000052800788c */ /* 0x000fe2000bf06070 */
[----:B------:R-:W-:Y:S01]  /*0da0*/  IADD3 R18, P0, R18, R12, RZ ;  /* 0x0000000c12127210 */ /* 0x000fe20007f1e0ff */
[----:B------:R-:W-:Y:S01]  /*0db0*/  UIMAD.WIDE.U32 UR4, UR40, -0x33333333, URZ ;  /* 0xcccccccd280478a5 */ /* 0x000fe2000f8e003f */
[----:B------:R-:W-:-:S03]  /*0dc0*/  UMOV UR39, URZ ;  /* 0x0000003f00277c82 */ /* 0x000fc60008000000 */
[----:B------:R-:W-:Y:S01]  /*0dd0*/  USHF.R.U32.HI UR4, URZ, 0x2, UR5 ;  /* 0x000000023f047899 */ /* 0x000fe20008011605 */
[----:B------:R-:W-:-:S03]  /*0de0*/  IMAD.X R17, R23, 0x1, R17, P0 ;  /* 0x0000000117117824 */ /* 0x000fc600000e0611 */
[----:B------:R-:W-:Y:S02]  /*0df0*/  UIMAD UR38, UR4, -0x5, UR40 ;  /* 0xfffffffb042678a4 */ /* 0x000fe4000f8e0228 */
[----:B------:R-:W-:-:S12]  /*0e00*/  @UP0 ULOP3.LUT UR39, UR4, 0x1, URZ, 0xc0, !UPT ;  /* 0x0000000104270892 */ /* 0x000fd8000f8ec03f */
.L_x_11:
[----:B------:R-:W-:Y:S01]  /*0e10*/  ISETP.GE.U32.AND P0, PT, R18, UR8, PT ;  /* 0x0000000812007c0c */ /* 0x000fe2000bf06070 */
[----:B------:R-:W-:Y:S01]  /*0e20*/  IMAD.MOV.U32 R19, RZ, RZ, -0x1 ;  /* 0xffffffffff137424 */ /* 0x000fe200078e00ff */
[----:B------:R-:W-:Y:S01]  /*0e30*/  PRMT R8, RZ, 0x7610, R8 ;  /* 0x00007610ff087816 */ /* 0x000fe20000000008 */
[----:B------:R-:W-:Y:S01]  /*0e40*/  IMAD.MOV.U32 R22, RZ, RZ, -0x1 ;  /* 0xffffffffff167424 */ /* 0x000fe200078e00ff */
[----:B------:R-:W-:Y:S01]  /*0e50*/  ISETP.GE.U32.AND.EX P0, PT, R17, UR9, PT, P0 ;  /* 0x0000000911007c0c */ /* 0x000fe2000bf06100 */
[----:B------:R-:W-:-:S12]  /*0e60*/  IMAD.MOV.U32 R2, RZ, RZ, -0x1 ;  /* 0xffffffffff027424 */ /* 0x000fd800078e00ff */
[----:B------:R-:W-:Y:S05]  /*0e70*/  @P0 BRA `(.L_x_12) ;  /* 0x00000004002c0947 */ /* 0x000fea0003800000 */
[----:B------:R-:W1:Y:S01]  /*0e80*/  LDC.64 R26, c[0x0][0x628] ;  /* 0x00018a00ff1a7b82 */ /* 0x000e620000000a00 */
[----:B------:R-:W-:Y:S02]  /*0e90*/  IMAD.MOV.U32 R8, RZ, RZ, R18 ;  /* 0x000000ffff087224 */ /* 0x000fe400078e0012 */
[----:B------:R-:W-:-:S05]  /*0ea0*/  IMAD.MOV.U32 R9, RZ, RZ, R17 ;  /* 0x000000ffff097224 */ /* 0x000fca00078e0011 */
[----:B------:R-:W3:Y:S08]  /*0eb0*/  LDC R2, c[0x0][0x630] ;  /* 0x00018c00ff027b82 */ /* 0x000ef00000000800 */
[----:B------:R-:W4:Y:S01]  /*0ec0*/  LDC.64 R28, c[0x0][0x620] ;  /* 0x00018800ff1c7b82 */ /* 0x000f220000000a00 */
[----:B-1----:R-:W-:-:S04]  /*0ed0*/  ISETP.NE.U32.AND P0, PT, R26, RZ, PT ;  /* 0x000000ff1a00720c */ /* 0x002fc80003f05070 */
[----:B------:R-:W-:-:S13]  /*0ee0*/  ISETP.NE.AND.EX P0, PT, R27, RZ, PT, P0 ;  /* 0x000000ff1b00720c */ /* 0x000fda0003f05300 */
[----:B---34-:R-:W-:Y:S05]  /*0ef0*/  @!P0 BRA `(.L_x_13) ;  /* 0x0000000000288947 */ /* 0x018fea0003800000 */
[----:B0-----:R-:W0:Y:S02]  /*0f00*/  LDC R13, c[0x0][0x634] ;  /* 0x00018d00ff0d7b82 */ /* 0x001e240000000800 */
[----:B0-----:R-:W-:-:S05]  /*0f10*/  IADD3 R13, P0, R18, R13, RZ ;  /* 0x0000000d120d7210 */ /* 0x001fca0007f1e0ff */
[----:B------:R-:W-:-:S04]  /*0f20*/  IMAD.X R15, RZ, RZ, R17, P0 ;  /* 0x000000ffff0f7224 */ /* 0x000fc800000e0611 */
[----:B------:R-:W-:-:S04]  /*0f30*/  IMAD.WIDE.U32 R8, R15, R26, RZ ;  /* 0x0000001a0f087225 */ /* 0x000fc800078e00ff */
[----:B------:R-:W-:-:S04]  /*0f40*/  IMAD.WIDE.U32 R10, P0, R13, R27, R8 ;  /* 0x0000001b0d0a7225 */ /* 0x000fc80007800008 */
[----:B------:R-:W-:-:S04]  /*0f50*/  IMAD.WIDE.U32 R8, R13, R26, RZ ;  /* 0x0000001a0d087225 */ /* 0x000fc800078e00ff */
[----:B------:R-:W-:Y:S01]  /*0f60*/  IMAD.X R13, RZ, RZ, RZ, P0 ;  /* 0x000000ffff0d7224 */ /* 0x000fe200000e06ff */
[----:B------:R-:W-:Y:S01]  /*0f70*/  IADD3 RZ, P0, R9, R10, RZ ;  /* 0x0000000a09ff7210 */ /* 0x000fe20007f1e0ff */
[----:B------:R-:W-:-:S04]  /*0f80*/  IMAD.MOV.U32 R12, RZ, RZ, R11 ;  /* 0x000000ffff0c7224 */ /* 0x000fc800078e000b */
[----:B------:R-:W-:-:S08]  /*0f90*/  IMAD.WIDE.U32.X R8, R15, R27, R12, P0 ;  /* 0x0000001b0f087225 */ /* 0x000fd000000e040c */
.L_x_13:
[----:B------:R-:W1:Y:S01]  /*0fa0*/  LDC.64 R32, c[0x0][0x640] ;  /* 0x00019000ff207b82 */ /* 0x000e620000000a00 */
[-C--:B------:R-:W-:Y:S01]  /*0fb0*/  SHF.R.U64 R30, R8, R2.reuse, R9 ;  /* 0x00000002081e7219 */ /* 0x080fe20000001209 */
[----:B------:R-:W-:Y:S01]  /*0fc0*/  IMAD.MOV.U32 R19, RZ, RZ, R17 ;  /* 0x000000ffff137224 */ /* 0x000fe200078e0011 */
[----:B------:R-:W-:Y:S02]  /*0fd0*/  SHF.R.U32.HI R2, RZ, R2, R9 ;  /* 0x00000002ff027219 */ /* 0x000fe40000011609 */
[----:B------:R-:W-:-:S03]  /*0fe0*/  IADD3 R11, P0, RZ, -R30, RZ ;  /* 0x8000001eff0b7210 */ /* 0x000fc60007f1e0ff */
[----:B------:R-:W3:Y:S02]  /*0ff0*/  LDC R10, c[0x0][0x618] ;  /* 0x00018600ff0a7b82 */ /* 0x000ee40000000800 */
[----:B------:R-:W-:-:S04]  /*1000*/  IMAD.X R9, RZ, RZ, ~R2, P0 ;  /* 0x000000ffff097224 */ /* 0x000fc800000e0e02 */
[-C--:B------:R-:W-:Y:S02]  /*1010*/  IMAD R2, R9, R28.reuse, RZ ;  /* 0x0000001c09027224 */ /* 0x080fe400078e02ff */
[----:B0-----:R-:W0:Y:S01]  /*1020*/  LDC R13, c[0x0][0x608] ;  /* 0x00018200ff0d7b82 */ /* 0x001e220000000800 */
[----:B------:R-:W-:-:S04]  /*1030*/  IMAD.WIDE.U32 R8, R11, R28, R18 ;  /* 0x0000001c0b087225 */ /* 0x000fc800078e0012 */
[----:B------:R-:W-:Y:S02]  /*1040*/  IMAD R11, R11, R29, R2 ;  /* 0x0000001d0b0b7224 */ /* 0x000fe400078e0202 */
[----:B------:R-:W-:Y:S01]  /*1050*/  IMAD.MOV.U32 R2, RZ, RZ, -0x1 ;  /* 0xffffffffff027424 */ /* 0x000fe200078e00ff */
[----:B------:R-:W4:Y:S01]  /*1060*/  LDC R31, c[0x0][0x658] ;  /* 0x00019600ff1f7b82 */ /* 0x000f220000000800 */
[----:B------:R-:W-:Y:S01]  /*1070*/  IMAD.IADD R9, R9, 0x1, R11 ;  /* 0x0000000109097824 */ /* 0x000fe200078e020b */
[----:B-1----:R-:W-:Y:S01]  /*1080*/  ISETP.NE.U32.AND P0, PT, R32, RZ, PT ;  /* 0x000000ff2000720c */ /* 0x002fe20003f05070 */
[----:B------:R-:W-:-:S03]  /*1090*/  IMAD.MOV.U32 R28, RZ, RZ, 0x1 ;  /* 0x00000001ff1c7424 */ /* 0x000fc600078e00ff */
[----:B------:R-:W-:Y:S02]  /*10a0*/  ISETP.NE.AND.EX P0, PT, R33, RZ, PT, P0 ;  /* 0x000000ff2100720c */ /* 0x000fe40003f05300 */
[----:B------:R-:W1:Y:S01]  /*10b0*/  LDC R27, c[0x0][0x600] ;  /* 0x00018000ff1b7b82 */ /* 0x000e620000000800 */
[-CC-:B---3--:R-:W-:Y:S02]  /*10c0*/  SHF.R.U64 R25, R8, R10.reuse, R9.reuse ;  /* 0x0000000a08197219 */ /* 0x188fe40000001209 */
[----:B------:R-:W-:-:S05]  /*10d0*/  SHF.R.U32.HI R8, RZ, R10, R9 ;  /* 0x0000000aff087219 */ /* 0x000fca0000011609 */
[----:B------:R-:W3:Y:S01]  /*10e0*/  LDC R22, c[0x0][0x648] ;  /* 0x00019200ff167b82 */ /* 0x000ee20000000800 */
[-CC-:B0-----:R-:W-:Y:S02]  /*10f0*/  SHF.R.U64 R34, R25, R13.reuse, R8.reuse ;  /* 0x0000000d19227219 */ /* 0x181fe40000001208 */
[----:B------:R-:W-:-:S05]  /*1100*/  SHF.R.U32.HI R8, RZ, R13, R8 ;  /* 0x0000000dff087219 */ /* 0x000fca0000011608 */
[----:B------:R-:W0:Y:S01]  /*1110*/  LDC R26, c[0x0][0x638] ;  /* 0x00018e00ff1a7b82 */ /* 0x000e220000000800 */
[-CC-:B----4-:R-:W-:Y:S02]  /*1120*/  SHF.R.U64 R36, R34, R31.reuse, R8.reuse ;  /* 0x0000001f22247219 */ /* 0x190fe40000001208 */
[-C--:B------:R-:W-:Y:S02]  /*1130*/  SHF.L.U32 R2, R2, R31.reuse, RZ ;  /* 0x0000001f02027219 */ /* 0x080fe400000006ff */
[----:B------:R-:W-:Y:S01]  /*1140*/  SHF.R.U32.HI R9, RZ, R31, R8 ;  /* 0x0000001fff097219 */ /* 0x000fe20000011608 */
[----:B------:R-:W-:Y:S01]  /*1150*/  IMAD.MOV.U32 R8, RZ, RZ, R36 ;  /* 0x000000ffff087224 */ /* 0x000fe200078e0024 */
[----:B------:R-:W-:Y:S01]  /*1160*/  LOP3.LUT R15, RZ, R2, RZ, 0x33, !PT ;  /* 0x00000002ff0f7212 */ /* 0x000fe200078e33ff */
[----:B------:R-:W4:Y:S01]  /*1170*/  LDC R29, c[0x0][0x610] ;  /* 0x00018400ff1d7b82 */ /* 0x000f220000000800 */
[----:B------:R-:W-:Y:S05]  /*1180*/  @!P0 BRA `(.L_x_14) ;  /* 0x0000000000288947 */ /* 0x000fea0003800000 */
[----:B------:R-:W2:Y:S02]  /*1190*/  LDC R13, c[0x0][0x64c] ;  /* 0x00019300ff0d7b82 */ /* 0x000ea40000000800 */
[----:B--2---:R-:W-:-:S05]  /*11a0*/  IADD3 R13, P0, R36, R13, RZ ;  /* 0x0000000d240d7210 */ /* 0x004fca0007f1e0ff */
        /* <DEDUP_REMOVED lines=8> */
.L_x_14:
[----:B---3--:R-:W-:Y:S01]  /*1230*/  SHF.R.U64 R7, R8, R22, R9 ;  /* 0x0000001608077219 */ /* 0x008fe20000001209 */
[----:B-1----:R-:W-:Y:S01]  /*1240*/  VIADD R8, R27, 0xffffffff ;  /* 0xffffffff1b087836 */ /* 0x002fe20000000000 */
[----:B------:R-:W-:Y:S01]  /*1250*/  SHF.L.U32 R2, R28, R31, RZ ;  /* 0x0000001f1c027219 */ /* 0x000fe200000006ff */
[----:B------:R-:W-:Y:S01]  /*1260*/  @P1 IMAD R20, R21, R24, R6 ;  /* 0x0000001815141224 */ /* 0x000fe200078e0206 */
[----:B------:R-:W-:Y:S01]  /*1270*/  LOP3.LUT R15, R34, R15, RZ, 0xc0, !PT ;  /* 0x0000000f220f7212 */ /* 0x000fe200078ec0ff */
[----:B------:R-:W-:Y:S01]  /*1280*/  IMAD.MOV R9, RZ, RZ, -R7 ;  /* 0x000000ffff097224 */ /* 0x000fe200078e0a07 */
[----:B------:R-:W-:Y:S01]  /*1290*/  LOP3.LUT R8, R25, R8, RZ, 0xc0, !PT ;  /* 0x0000000819087212 */ /* 0x000fe200078ec0ff */
[----:B------:R-:W-:Y:S02]  /*12a0*/  IMAD.MOV.U32 R6, RZ, RZ, 0x1 ;  /* 0x00000001ff067424 */ /* 0x000fe400078e00ff */
[----:B------:R-:W-:Y:S02]  /*12b0*/  IMAD R15, R2, R7, R15 ;  /* 0x00000007020f7224 */ /* 0x000fe400078e020f */
[----:B0-----:R-:W-:-:S02]  /*12c0*/  IMAD R2, R9, R26, R36 ;  /* 0x0000001a09027224 */ /* 0x001fc400078e0224 */
[----:B----4-:R-:W-:Y:S02]  /*12d0*/  IMAD R19, R15, R29, R20 ;  /* 0x0000001d0f137224 */ /* 0x010fe400078e0214 */
[--C-:B------:R-:W-:Y:S01]  /*12e0*/  IMAD R2, R2, R27, R8.reuse ;  /* 0x0000001b02027224 */ /* 0x100fe200078e0208 */
[----:B------:R-:W-:-:S04]  /*12f0*/  PRMT R8, R6, 0x7610, R8 ;  /* 0x0000761006087816 */ /* 0x000fc80000000008 */
[----:B------:R-:W-:Y:S02]  /*1300*/  SEL R22, R2, R19, !P1 ;  /* 0x0000001302167207 */ /* 0x000fe40004800000 */
[----:B------:R-:W-:Y:S01]  /*1310*/  SEL R19, R19, R2, !P1 ;  /* 0x0000000213137207 */ /* 0x000fe20004800000 */
[----:B------:R-:W-:-:S07]  /*1320*/  IMAD.MOV.U32 R2, RZ, RZ, R30 ;  /* 0x000000ffff027224 */ /* 0x000fce00078e001e */
.L_x_12:
[----:B------:R-:W-:Y:S05]  /*1330*/  @!P3 BRA `(.L_x_15) ;  /* 0x00000000000cb947 */ /* 0x000fea0003800000 */
[----:B------:R-:W-:Y:S01]  /*1340*/  UCGABAR_WAIT ;  /* 0x0000000000007dc7 */ /* 0x000fe20008000000 */
[----:B------:R-:W-:Y:S01]  /*1350*/  CCTL.IVALL ;  /* 0x00000000ff00798f */ /* 0x000fe20002000000 */
[----:B------:R-:W-:Y:S05]  /*1360*/  BRA `(.L_x_16) ;  /* 0x0000000000047947 */ /* 0x000fea0003800000 */
.L_x_15:
[----:B------:R-:W-:Y:S06]  /*1370*/  BAR.SYNC.DEFER_BLOCKING 0x0 ;  /* 0x0000000000007b1d */ /* 0x000fec0000010000 */
.L_x_16:
[----:B------:R-:W-:Y:S05]  /*1380*/  @!P2 BRA `(.L_x_17) ;  /* 0x00000090008ca947 */ /* 0x000fea0003800000 */
[----:B------:R-:W-:-:S13]  /*1390*/  ISETP.GT.U32.AND P0, PT, R35, 0x1, PT ;  /* 0x000000012300780c */ /* 0x000fda0003f04070 */
[----:B------:R-:W-:Y:S05]  /*13a0*/  @P0 EXIT ;  /* 0x000000000000094d */ /* 0x000fea0003800000 */
.L_x_18:
[----:B------:R-:W-:-:S08]  /*13b0*/  NOP ;  /* 0x0000000000007918 */ /* 0x000fd00000000000 */
[----:B------:R-:W1:Y:S02]  /*13c0*/  USETMAXREG.TRY_ALLOC.CTAPOOL UP0, 0xe8 ;  /* 0x000000e8000079c8 */ /* 0x000e640008000600 */
[----:B-1----:R-:W-:-:S13]  /*13d0*/  PLOP3.LUT P0, PT, PT, PT, UP0, 0x80, 0x0 ;  /* 0x000000000000781c */ /* 0x002fda0003f0f008 */
[----:B------:R-:W-:Y:S05]  /*13e0*/  @!P0 BRA `(.L_x_18) ;  /* 0xfffffffc00f08947 */ /* 0x000fea000383ffff */
[----:B------:R-:W-:-:S13]  /*13f0*/  LOP3.LUT P0, RZ, R8, 0xff, RZ, 0xc0, !PT ;  /* 0x000000ff08ff7812 */ /* 0x000fda000780c0ff */
[----:B------:R-:W-:Y:S05]  /*1400*/  @!P0 EXIT ;  /* 0x000000000000894d */ /* 0x000fea0003800000 */
[----:B------:R-:W1:Y:S01]  /*1410*/  S2UR UR4, SR_CgaCtaId ;  /* 0x00000000000479c3 */ /* 0x000e620000008800 */
[----:B--2---:R-:W-:Y:S01]  /*1420*/  VIADD R0, R0, 0xffffffff ;  /* 0xffffffff00007836 */ /* 0x004fe20000000000 */
[CC--:B------:R-:W-:Y:S01]  /*1430*/  LEA.HI R4, R14.reuse, R3.reuse, RZ, 0x2 ;  /* 0x000000030e047211 */ /* 0x0c0fe200078f10ff */
[----:B------:R-:W-:Y:S01]  /*1440*/  UMOV UR41, 0x400 ;  /* 0x0000040000297882 */ /* 0x000fe20000000000 */
[----:B------:R-:W-:Y:S01]  /*1450*/  LEA.HI R14, R14, R3, RZ, 0x5 ;  /* 0x000000030e0e7211 */ /* 0x000fe200078f28ff */
[----:B------:R-:W-:Y:S01]  /*1460*/  UISETP.LT.AND UP0, UPT, UR40, 0x1, UPT ;  /* 0x000000012800788c */ /* 0x000fe2000bf01270 */
[----:B------:R-:W-:Y:S01]  /*1470*/  R2UR UR42, R0 ;  /* 0x00000000002a72ca */ /* 0x000fe200000e0000 */
[----:B------:R-:W-:Y:S01]  /*1480*/  USHF.L.U32 UR44, UR40, 0x1, URZ ;  /* 0x00000001282c7899 */ /* 0x000fe2000800063f */
[--C-:B------:R-:W-:Y:S01]  /*1490*/  SHF.R.S32.HI R156, RZ, 0x2, R4.reuse ;  /* 0x00000002ff9c7819 */ /* 0x100fe20000011404 */
[----:B------:R-:W-:Y:S01]  /*14a0*/  USEL UR43, UR40, 0x1, UP0 ;  /* 0x00000001282b7887 */ /* 0x000fe20008000000 */
[----:B------:R-:W-:-:S02]  /*14b0*/  SHF.R.S32.HI R5, RZ, 0x1f, R4 ;  /* 0x0000001fff057819 */ /* 0x000fc40000011404 */
[----:B------:R-:W-:Y:S01]  /*14c0*/  LOP3.LUT R158, R4, 0xfffffffc, RZ, 0xc0, !PT ;  /* 0xfffffffc049e7812 */ /* 0x000fe200078ec0ff */
[----:B------:R-:W-:Y:S01]  /*14d0*/  UIADD3 UR43, -UR43, UR40, URZ ;  /* 0x000000282b2b7290 */ /* 0x000fe2000fffe13f */
[----:B------:R-:W-:Y:S02]  /*14e0*/  LEA.HI R5, R5, R156, RZ, 0x3 ;  /* 0x0000009c05057211 */ /* 0x000fe400078f18ff */
[----:B------:R-:W-:Y:S01]  /*14f0*/  ISETP.NE.AND P0, PT, R0, RZ, PT ;  /* 0x000000ff0000720c */ /* 0x000fe20003f05270 */
[----:B------:R-:W-:Y:S01]  /*1500*/  IMAD.IADD R158, R3, 0x1, -R158 ;  /* 0x00000001039e7824 */ /* 0x000fe200078e0a9e */
[----:B------:R-:W-:Y:S01]  /*1510*/  LOP3.LUT R5, R5, 0xfffffff8, RZ, 0xc0, !PT ;  /* 0xfffffff805057812 */ /* 0x000fe200078ec0ff */
[----:B------:R-:W-:Y:S01]  /*1520*/  USHF.L.U32 UR42, UR42, 0x3, URZ ;  /* 0x000000032a2a7899 */ /* 0x000fe2000800063f */
[----:B------:R-:W-:Y:S02]  /*1530*/  LOP3.LUT R174, R16, 0x1, RZ, 0xfc, !PT ;  /* 0x0000000110ae7812 */ /* 0x000fe400078efcff */
[----:B------:R-:W-:Y:S01]  /*1540*/  SEL R175, RZ, 0x1, P0 ;  /* 0x00000001ffaf7807 */ /* 0x000fe20000000000 */
[----:B------:R-:W-:Y:S01]  /*1550*/  IMAD.IADD R156, R156, 0x1, -R5 ;  /* 0x000000019c9c7824 */ /* 0x000fe200078e0a05 */
[----:B-1----:R-:W-:Y:S01]  /*1560*/  ULEA UR41, UR4, UR41, 0x18 ;  /* 0x0000002904297291 */ /* 0x002fe2000f8ec03f */
[----:B------:R-:W-:Y:S01]  /*1570*/  SHF.R.S32.HI R5, RZ, 0x5, R14 ;  /* 0x00000005ff057819 */ /* 0x000fe2000001140e */
[----:B------:R-:W-:Y:S01]  /*1580*/  IMAD.U32 R160, RZ, RZ, UR42 ;  /* 0x0000002affa07e24 */ /* 0x000fe2000f8e00ff */
[----:B------:R-:W-:Y:S01]  /*1590*/  ULDC UR4, c[0x0][0x284] ;  /* 0x0000a10000047ab9 */ /* 0x000fe20000000800 */
[----:B------:R-:W-:Y:S01]  /*15a0*/  UIADD3 UR45, UR41, 0x60, URZ ;  /* 0x00000060292d7890 */ /* 0x000fe2000fffe03f */
[--C-:B------:R-:W-:Y:S01]  /*15b0*/  SHF.R.S32.HI R157, RZ, 0x1f, R156.reuse ;  /* 0x0000001fff9d7819 */ /* 0x100fe2000001149c */
[----:B------:R-:W-:Y:S01]  /*15c0*/  IMAD R163, R5, -0x10, -R156 ;  /* 0xfffffff005a37824 */ /* 0x000fe200078e0a9c */
[----:B------:R-:W-:-:S02]  /*15d0*/  LOP3.LUT R162, R160, 0x8, RZ, 0xc0, !PT ;  /* 0x00000008a0a27812 */ /* 0x000fc400078ec0ff */
[----:B------:R-:W-:Y:S01]  /*15e0*/  LOP3.LUT R160, R160, 0x8, RZ, 0xc, !PT ;  /* 0x00000008a0a07812 */ /* 0x000fe200078e0cff */
[----:B------:R-:W-:Y:S01]  /*15f0*/  IMAD.U32 R159, RZ, RZ, UR45 ;  /* 0x0000002dff9f7e24 */ /* 0x000fe2000f8e00ff */
[----:B------:R-:W-:Y:S01]  /*1600*/  LOP3.LUT R162, R162, 0x18, RZ, 0x3c, !PT ;  /* 0x00000018a2a27812 */ /* 0x000fe200078e3cff */
[----:B------:R-:W-:-:S04]  /*1610*/  IMAD.WIDE R156, R5, 0x10, R156 ;  /* 0x00000010059c7825 */ /* 0x000fc800078e029c */
[----:B------:R-:W-:Y:S02]  /*1620*/  VIADD R161, R159, UR42 ;  /* 0x0000002a9fa17c36 */ /* 0x000fe40008000000 */
[----:B------:R-:W-:-:S07]  /*1630*/  VIADD R163, R163, UR4 ;  /* 0x00000004a3a37c36 */ /* 0x000fce0008000000 */
.L_x_294:
[----:B------:R-:W-:Y:S01]  /*1640*/  SHF.L.U32 R0, R175, 0x1f, RZ ;  /* 0x0000001faf007819 */ /* 0x000fe200000006ff */
[----:B------:R-:W-:Y:S02]  /*1650*/  ULDC UR4, c[0x0][0x28c] ;  /* 0x0000a30000047ab9 */ /* 0x000fe40000000800 */
[----:B------:R-:W-:Y:S01]  /*1660*/  ISETP.LT.AND P1, PT, RZ, UR4, PT ;  /* 0x00000004ff007c0c */ /* 0x000fe2000bf21270 */
[----:B------:R-:W1:Y:S02]  /*1670*/  SYNCS.PHASECHK.TRANS64.TRYWAIT P0, [R159+UR42], R0 ;  /* 0x000000009f0075a7 */ /* 0x000e64000800016a */
[----:B-1-34-:R-:W-:Y:S10]  /*1680*/  @!P0 BRA `(.L_x_19) ;  /* 0x000000a000048947 */ /* 0x01aff40003800000 */
.L_x_317:
[----:B------:R-:W-:Y:S05]  /*1690*/  @P1 BRA `(.L_x_20) ;  /* 0x0000000000401947 */ /* 0x000fea0003800000 */
[----:B-1----:R-:W-:Y:S01]  /*16a0*/  MOV R0, 0x0 ;  /* 0x0000000000007802 */ /* 0x002fe20000000f00 */
[----:B------:R-:W-:Y:S01]  /*16b0*/  ULDC.64 UR4, c[0x4][0x68] ;  /* 0x01001a0000047ab9 */ /* 0x000fe20000000a00 */
[----:B------:R-:W-:Y:S01]  /*16c0*/  ULDC.64 UR6, c[0x4][0x8] ;  /* 0x0100020000067ab9 */ /* 0x000fe20000000a00 */
[----:B------:R-:W-:Y:S01]  /*16d0*/  IMAD.U32 R4, RZ, RZ, UR4 ;  /* 0x00000004ff047e24 */ /* 0x000fe2000f8e00ff */
[----:B------:R1:W2:Y:S01]  /*16e0*/  LDC.64 R14, c[0x4][R0] ;  /* 0x01000000000e7b82 */ /* 0x0002a20000000a00 */
[----:B------:R-:W-:Y:S01]  /*16f0*/  IMAD.U32 R5, RZ, RZ, UR5 ;  /* 0x00000005ff057e24 */ /* 0x000fe2000f8e00ff */
[----:B------:R-:W-:Y:S01]  /*1700*/  ULDC.64 UR4, c[0x4][0x70] ;  /* 0x01001c0000047ab9 */ /* 0x000fe20000000a00 */
[----:B------:R-:W-:Y:S02]  /*1710*/  IMAD.U32 R10, RZ, RZ, UR6 ;  /* 0x00000006ff0a7e24 */ /* 0x000fe4000f8e00ff */
[----:B------:R-:W-:Y:S02]  /*1720*/  IMAD.U32 R6, RZ, RZ, UR4 ;  /* 0x00000004ff067e24 */ /* 0x000fe4000f8e00ff */
[----:B------:R-:W-:-:S02]  /*1730*/  IMAD.U32 R7, RZ, RZ, UR5 ;  /* 0x00000005ff077e24 */ /* 0x000fc4000f8e00ff */
[----:B------:R-:W-:Y:S02]  /*1740*/  IMAD.U32 R11, RZ, RZ, UR7 ;  /* 0x00000007ff0b7e24 */ /* 0x000fe4000f8e00ff */
[----:B------:R-:W-:Y:S02]  /*1750*/  IMAD.MOV.U32 R8, RZ, RZ, 0x1e1 ;  /* 0x000001e1ff087424 */ /* 0x000fe400078e00ff */
[----:B0-----:R-:W-:Y:S02]  /*1760*/  IMAD.MOV.U32 R12, RZ, RZ, 0x1 ;  /* 0x00000001ff0c7424 */ /* 0x001fe400078e00ff */
[----:B-1----:R-:W-:-:S07]  /*1770*/  IMAD.MOV.U32 R13, RZ, RZ, RZ ;  /* 0x000000ffff0d7224 */ /* 0x002fce00078e00ff */
[----:B------:R-:W-:-:S07]  /*1780*/  LEPC R20, `(.L_x_20) ;  /* 0x000000001014794e */ /* 0x000fce0000000000 */
[----:B--2--5:R-:W-:Y:S05]  /*1790*/  CALL.ABS.NOINC R14 ;  /* 0x000000000e007343 */ /* 0x024fea0003c00000 */
.L_x_20:
[----:B------:R-:W-:-:S13]  /*17a0*/  ISETP.NE.AND P0, PT, R174, 0x3, PT ;  /* 0x00000003ae00780c */ /* 0x000fda0003f05270 */
[----:B------:R-:W-:Y:S05]  /*17b0*/  @!P0 BRA `(.L_x_21) ;  /* 0x0000000000048947 */ /* 0x000fea0003800000 */
[----:B------:R-:W-:Y:S01]  /*17c0*/  BPT.TRAP 0x1 ;  /* 0x000000040000795c */ /* 0x000fe20000300000 */
.L_x_21:
[----:B------:R-:W-:Y:S02]  /*17d0*/  IMAD.U32 R3, RZ, RZ, UR38 ;  /* 0x00000026ff037e24 */ /* 0x000fe4000f8e00ff */
[----:B-1----:R-:W-:-:S03]  /*17e0*/  IMAD.U32 R0, RZ, RZ, UR39 ;  /* 0x00000027ff007e24 */ /* 0x002fc6000f8e00ff */
[----:B------:R-:W-:Y:S02]  /*17f0*/  LEA R3, R3, UR41, 0x3 ;  /* 0x0000002903037c11 */ /* 0x000fe4000f8e18ff */
[----:B------:R-:W-:-:S04]  /*1800*/  SHF.L.U32 R0, R0, 0x1f, RZ ;  /* 0x0000001f00007819 */ /* 0x000fc800000006ff */
[----:B------:R1:W2:Y:S01]  /*1810*/  SYNCS.PHASECHK.TRANS64.TRYWAIT P1, [R3+URZ], R0 ;  /* 0x00000000030075a7 */ /* 0x0002a2000802017f */
[----:B------:R-:W-:Y:S05]  /*1820*/  @!P0 BRA `(.L_x_22) ;  /* 0x0000000000048947 */ /* 0x000fea0003800000 */
[----:B------:R-:W-:Y:S01]  /*1830*/  BPT.TRAP 0x1 ;  /* 0x000000040000795c */ /* 0x000fe20000300000 */
.L_x_22:
[----:B------:R-:W-:-:S05]  /*1840*/  IMAD.U32 R4, RZ, RZ, UR43 ;  /* 0x0000002bff047e24 */ /* 0x000fca000f8e00ff */
[----:B------:R-:W-:Y:S01]  /*1850*/  ISETP.GE.AND P2, PT, R4, 0x1, PT ;  /* 0x000000010400780c */ /* 0x000fe20003f46270 */
[----:B--2---:R-:W-:-:S12]  /*1860*/  @P1 BRA `(.L_x_23) ;  /* 0x0000000000081947 */ /* 0x004fd80003800000 */
[----:B------:R-:W2:Y:S02]  /*1870*/  SYNCS.PHASECHK.TRANS64.TRYWAIT P1, [R3+URZ], R0 ;  /* 0x00000000030075a7 */ /* 0x000ea4000802017f */
[----:B--2---:R-:W-:Y:S05]  /*1880*/  @!P1 BRA `(.L_x_24) ;  /* 0x0000009c00989947 */ /* 0x004fea0003800000 */
.L_x_23:
[----:B------:R-:W-:Y:S05]  /*1890*/  WARPSYNC.ALL ;  /* 0x0000000000007948 */ /* 0x000fea0003800000 */
[----:B------:R-:W-:Y:S01]  /*18a0*/  UIADD3 UR4, UR41, 0x180, URZ ;  /* 0x0000018029047890 */ /* 0x000fe2000fffe03f */
[----:B------:R-:W-:Y:S01]  /*18b0*/  WARPGROUP.ARRIVE ;  /* 0x00000000000079c5 */ /* 0x000fe20000000000 */
[----:B------:R-:W-:Y:S02]  /*18c0*/  UIADD3 UR5, UR41, 0xa180, URZ ;  /* 0x0000a18029057890 */ /* 0x000fe4000fffe03f */
[----:B------:R-:W-:Y:S02]  /*18d0*/  USHF.R.U32.HI UR4, URZ, 0x4, UR4 ;  /* 0x000000043f047899 */ /* 0x000fe40008011604 */
[----:B------:R-:W-:-:S02]  /*18e0*/  USHF.R.U32.HI UR5, URZ, 0x4, UR5 ;  /* 0x000000043f057899 */ /* 0x000fc40008011605 */
[----:B------:R-:W-:Y:S02]  /*18f0*/  ULOP3.LUT UR4, UR4, 0x3fff, URZ, 0xc0, !UPT ;  /* 0x00003fff04047892 */ /* 0x000fe4000f8ec03f */
[----:B------:R-:W-:Y:S02]  /*1900*/  ULOP3.LUT UR5, UR5, 0x3fff, URZ, 0xc0, !UPT ;  /* 0x00003fff05057892 */ /* 0x000fe4000f8ec03f */
[----:B------:R-:W-:Y:S02]  /*1910*/  ULOP3.LUT UR8, UR4, 0x10000, URZ, 0xfc, !UPT ;  /* 0x0001000004087892 */ /* 0x000fe4000f8efc3f */
[----:B------:R-:W-:Y:S02]  /*1920*/  ULOP3.LUT UR9, UR5, 0x10000, URZ, 0xfc, !UPT ;  /* 0x0001000005097892 */ /* 0x000fe4000f8efc3f */
[----:B------:R-:W-:Y:S02]  /*1930*/  ULEA UR10, UR38, UR8, 0x9 ;  /* 0x00000008260a7291 */ /* 0x000fe4000f8e483f */
[----:B------:R-:W-:Y:S01]  /*1940*/  ULEA UR11, UR38, UR9, 0xb ;  /* 0x00000009260b7291 */ /* 0x000fe2000f8e583f */
[----:B------:R-:W-:Y:S01]  /*1950*/  UMOV UR5, 0x40000040 ;  /* 0x4000004000057882 */ /* 0x000fe20000000000 */
[----:B------:R-:W-:-:S03]  /*1960*/  UMOV UR7, 0x40000040 ;  /* 0x4000004000077882 */ /* 0x000fc60000000000 */
[----:B------:R-:W-:Y:S02]  /*1970*/  UMOV UR4, UR10 ;  /* 0x0000000a00047c82 */ /* 0x000fe40008000000 */
[----:B------:R-:W-:Y:S02]  /*1980*/  UMOV UR6, UR11 ;  /* 0x0000000b00067c82 */ /* 0x000fe40008000000 */
[----:B------:R-:W-:Y:S01]  /*1990*/  HGMMA.64x256x16.F32.BF16 R24, gdesc[UR4], RZ, !UPT, gsb0 ;  /* 0x03e00000041879f0 */ /* 0x000fe2000c0018ff */
[----:B------:R-:W-:Y:S02]  /*19a0*/  UIADD3 UR4, UR10, 0x2, URZ ;  /* 0x000000020a047890 */ /* 0x000fe4000fffe03f */
[----:B------:R-:W-:Y:S01]  /*19b0*/  UIADD3 UR6, UR11, 0x2, URZ ;  /* 0x000000020b067890 */ /* 0x000fe2000fffe03f */
[----:B------:R-:W-:Y:S01]  /*19c0*/  UMOV UR5, 0x40000040 ;  /* 0x4000004000057882 */ /* 0x000fe20000000000 */
[----:B------:R-:W-:Y:S01]  /*19d0*/  UMOV UR7, 0x40000040 ;  /* 0x4000004000077882 */ /* 0x000fe20000000000 */
[----:B------:R-:W-:-:S02]  /*19e0*/  WARPGROUP.DEPBAR.LE gsb0, 0x0 ;  /* 0x00008000000079c5 */ /* 0x000fc40000010000 */
[----:B------:R-:W-:-:S15]  /*19f0*/  WARPGROUP.ARRIVE ;  /* 0x00000000000079c5 */ /* 0x000fde0000000000 */
[----:B------:R-:W-:-:S05]  /*1a00*/  NOP ;  /* 0x0000000000007918 */ /* 0x000fca0000000000 */
[----:B------:R-:W-:Y:S01]  /*1a10*/  HGMMA.64x256x16.F32.BF16 R24, gdesc[UR4], R24, gsb0 ;  /* 0x03e00000041879f0 */ /* 0x000fe20008001818 */
[----:B------:R-:W-:Y:S02]  /*1a20*/  UIADD3 UR4, UR10, 0x4, URZ ;  /* 0x000000040a047890 */ /* 0x000fe4000fffe03f */
[----:B------:R-:W-:Y:S01]  /*1a30*/  UIADD3 UR6, UR11, 0x4, URZ ;  /* 0x000000040b067890 */ /* 0x000fe2000fffe03f */
[----:B------:R-:W-:Y:S01]  /*1a40*/  UMOV UR5, 0x40000040 ;  /* 0x4000004000057882 */ /* 0x000fe20000000000 */
[----:B------:R-:W-:Y:S01]  /*1a50*/  UMOV UR7, 0x40000040 ;  /* 0x4000004000077882 */ /* 0x000fe20000000000 */
[----:B------:R-:W-:Y:S02]  /*1a60*/  WARPGROUP.DEPBAR.LE gsb0, 0x0 ;  /* 0x00008000000079c5 */ /* 0x000fe40000010000 */
        /* <DEDUP_REMOVED lines=10> */
[----:B------:R-:W-:Y:S03]  /*1b10*/  HGMMA.64x256x16.F32.BF16 R24, gdesc[UR4], R24, gsb0 ;  /* 0x03e00000041879f0 */ /* 0x000fe60008001818 */
[----:B------:R-:W-:Y:S02]  /*1b20*/  WARPGROUP.DEPBAR.LE gsb0, 0x0 ;  /* 0x00008000000079c5 */ /* 0x000fe40000010000 */
[----:B------:R-:W-:Y:S05]  /*1b30*/  @!P2 BRA `(.L_x_25) ;  /* 0x000000040020a947 */ /* 0x000fea0003800000 */
[----:B------:R-:W-:Y:S01]  /*1b40*/  UIADD3 UR4, UR38, 0x1, URZ ;  /* 0x0000000126047890 */ /* 0x000fe2000fffe03f */
[----:B-12---:R-:W-:Y:S02]  /*1b50*/  IMAD.U32 R0, RZ, RZ, UR43 ;  /* 0x0000002bff007e24 */ /* 0x006fe4000f8e00ff */
[----:B------:R-:W-:Y:S01]  /*1b60*/  IMAD.U32 R3, RZ, RZ, UR38 ;  /* 0x00000026ff037e24 */ /* 0x000fe2000f8e00ff */
[----:B------:R-:W-:-:S04]  /*1b70*/  UISETP.NE.AND UP0, UPT, UR4, 0x5, UPT ;  /* 0x000000050400788c */ /* 0x000fc8000bf05270 */
[----:B------:R-:W-:Y:S02]  /*1b80*/  USEL UR5, URZ, 0x1, UP0 ;  /* 0x000000013f057887 */ /* 0x000fe40008000000 */
[----:B------:R-:W-:Y:S02]  /*1b90*/  USEL UR10, UR4, URZ, UP0 ;  /* 0x0000003f040a7287 */ /* 0x000fe40008000000 */
[----:B------:R-:W-:-:S06]  /*1ba0*/  ULOP3.LUT UR5, UR39, UR5, URZ, 0x3c, !UPT ;  /* 0x0000000527057292 */ /* 0x000fcc000f8e3c3f */
[----:B------:R-:W-:-:S07]  /*1bb0*/  IMAD.U32 R6, RZ, RZ, UR5 ;  /* 0x00000005ff067e24 */ /* 0x000fce000f8e00ff */
.L_x_32:
[----:B------:R-:W-:Y:S05]  /*1bc0*/  @!P0 BRA `(.L_x_26) ;  /* 0x0000000000048947 */ /* 0x000fea0003800000 */
[----:B------:R-:W-:Y:S01]  /*1bd0*/  BPT.TRAP 0x1 ;  /* 0x000000040000795c */ /* 0x000fe20000300000 */
.L_x_26:
[----:B------:R-:W-:Y:S01]  /*1be0*/  ULEA UR4, UR10, UR41, 0x3 ;  /* 0x000000290a047291 */ /* 0x000fe2000f8e183f */
[----:B------:R-:W-:-:S08]  /*1bf0*/  SHF.L.U32 R4, R6, 0x1f, RZ ;  /* 0x0000001f06047819 */ /* 0x000fd000000006ff */
[----:B------:R1:W2:Y:S01]  /*1c00*/  SYNCS.PHASECHK.TRANS64.TRYWAIT P1, [UR4], R4 ;  /* 0x00000004ff0075a7 */ /* 0x0002a20008020144 */
[----:B------:R-:W-:Y:S05]  /*1c10*/  @!P0 BRA `(.L_x_27) ;  /* 0x0000000000048947 */ /* 0x000fea0003800000 */
[----:B------:R-:W-:Y:S01]  /*1c20*/  BPT.TRAP 0x1 ;  /* 0x000000040000795c */ /* 0x000fe20000300000 */
.L_x_27:
[----:B--2---:R-:W-:Y:S05]  /*1c30*/  @P1 BRA `(.L_x_28) ;  /* 0x0000000000081947 */ /* 0x004fea0003800000 */
[----:B------:R-:W2:Y:S02]  /*1c40*/  SYNCS.PHASECHK.TRANS64.TRYWAIT P1, [UR4], R4 ;  /* 0x00000004ff0075a7 */ /* 0x000ea40008020144 */
[----:B--2---:R-:W-:Y:S05]  /*1c50*/  @!P1 BRA `(.L_x_29) ;  /* 0x0000009800b89947 */ /* 0x004fea0003800000 */
.L_x_28:
[----:B------:R-:W-:Y:S01]  /*1c60*/  ULEA UR11, UR10, UR8, 0x9 ;  /* 0x000000080a0b7291 */ /* 0x000fe2000f8e483f */
[----:B------:R-:W-:Y:S01]  /*1c70*/  WARPGROUP.ARRIVE ;  /* 0x00000000000079c5 */ /* 0x000fe20000000000 */
[----:B------:R-:W-:Y:S01]  /*1c80*/  ULEA UR12, UR10, UR9, 0xb ;  /* 0x000000090a0c7291 */ /* 0x000fe2000f8e583f */
[----:B------:R-:W-:Y:S01]  /*1c90*/  UMOV UR5, 0x40000040 ;  /* 0x4000004000057882 */ /* 0x000fe20000000000 */
[----:B------:R-:W-:-:S03]  /*1ca0*/  UMOV UR7, 0x40000040 ;  /* 0x4000004000077882 */ /* 0x000fc60000000000 */
[----:B------:R-:W-:Y:S02]  /*1cb0*/  UMOV UR4, UR11 ;  /* 0x0000000b00047c82 */ /* 0x000fe40008000000 */
[----:B------:R-:W-:Y:S02]  /*1cc0*/  UMOV UR6, UR12 ;  /* 0x0000000c00067c82 */ /* 0x000fe40008000000 */
[----:B------:R-:W-:Y:S01]  /*1cd0*/  HGMMA.64x256x16.F32.BF16 R24, gdesc[UR4], R24, gsb0 ;  /* 0x03e00000041879f0 */ /* 0x000fe20008001818 */
        /* <DEDUP_REMOVED lines=26> */
[----:B------:R-:W-:Y:S01]  /*1e80*/  BPT.TRAP 0x1 ;  /* 0x000000040000795c */ /* 0x000fe20000300000 */
.L_x_30:
[----:B------:R-:W-:-:S13]  /*1e90*/  ISETP.NE.AND P1, PT, R155, RZ, PT ;  /* 0x000000ff9b00720c */ /* 0x000fda0003f25270 */
[----:B-12---:R-:W-:-:S05]  /*1ea0*/  @P1 LEA R4, R3, UR41, 0x3 ;  /* 0x0000002903041c11 */ /* 0x006fca000f8e18ff */
[----:B------:R-:W-:-:S05]  /*1eb0*/  @P1 VIADD R5, R4, 0x28 ;  /* 0x0000002804051836 */ /* 0x000fca0000000000 */
[----:B------:R-:W-:-:S04]  /*1ec0*/  @P1 PRMT R5, R152, 0x654, R5 ;  /* 0x0000065498051816 */ /* 0x000fc80000000005 */
[----:B------:R1:W-:Y:S01]  /*1ed0*/  @P1 SYNCS.ARRIVE.TRANS64.RED.A1T0 RZ, [R5+URZ], RZ ;  /* 0x000000ff05ff19a7 */ /* 0x0003e2000810043f */
[----:B------:R-:W-:-:S13]  /*1ee0*/  ISETP.GT.U32.AND P1, PT, R16, 0x1, PT ;  /* 0x000000011000780c */ /* 0x000fda0003f24070 */
[----:B-1----:R-:W-:Y:S05]  /*1ef0*/  @P1 BRA `(.L_x_31) ;  /* 0x0000000000041947 */ /* 0x002fea0003800000 */
[----:B------:R-:W-:Y:S01]  /*1f00*/  BPT.TRAP 0x1 ;  /* 0x000000040000795c */ /* 0x000fe20000300000 */
.L_x_31:
[----:B------:R-:W-:Y:S01]  /*1f10*/  UIADD3 UR10, UR10, 0x1, URZ ;  /* 0x000000010a0a7890 */ /* 0x000fe2000fffe03f */
[C---:B------:R-:W-:Y:S01]  /*1f20*/  ISETP.GT.AND P2, PT, R0.reuse, 0x1, PT ;  /* 0x000000010000780c */ /* 0x040fe20003f44270 */
[----:B------:R-:W-:Y:S02]  /*1f30*/  VIADD R3, R3, 0x1 ;  /* 0x0000000103037836 */ /* 0x000fe40000000000 */
[----:B------:R-:W-:Y:S01]  /*1f40*/  UISETP.NE.AND UP0, UPT, UR10, 0x5, UPT ;  /* 0x000000050a00788c */ /* 0x000fe2000bf05270 */
[----:B------:R-:W-:Y:S02]  /*1f50*/  VIADD R0, R0, 0xffffffff ;  /* 0xffffffff00007836 */ /* 0x000fe40000000000 */
[C---:B------:R-:W-:Y:S01]  /*1f60*/  ISETP.NE.AND P1, PT, R3.reuse, 0x5, PT ;  /* 0x000000050300780c */ /* 0x040fe20003f25270 */
[----:B------:R-:W-:Y:S02]  /*1f70*/  USEL UR4, URZ, 0x1, UP0 ;  /* 0x000000013f047887 */ /* 0x000fe40008000000 */
[----:B------:R-:W-:Y:S01]  /*1f80*/  USEL UR10, UR10, URZ, UP0 ;  /* 0x0000003f0a0a7287 */ /* 0x000fe20008000000 */
[----:B------:R-:W-:-:S03]  /*1f90*/  SEL R3, R3, RZ, P1 ;  /* 0x000000ff03037207 */ /* 0x000fc60000800000 */
[----:B------:R-:W-:Y:S01]  /*1fa0*/  LOP3.LUT R6, R6, UR4, RZ, 0x3c, !PT ;  /* 0x0000000406067c12 */ /* 0x000fe2000f8e3cff */
[----:B------:R-:W-:Y:S07]  /*1fb0*/  @P2 BRA `(.L_x_32) ;  /* 0xfffffffc00002947 */ /* 0x000fee000383ffff */
.L_x_25:
[----:B-12---:R-:W1:Y:S01]  /*1fc0*/  LDC R0, c[0x0][0x28c] ;  /* 0x0000a300ff007b82 */ /* 0x006e620000000800 */
[----:B------:R2:W-:Y:S01]  /*1fd0*/  SYNCS.ARRIVE.TRANS64.A1T0 RZ, [R160+UR45], RZ ;  /* 0x000000ffa0ff79a7 */ /* 0x0005e2000810002d */
[----:B-1----:R-:W-:-:S13]  /*1fe0*/  ISETP.GE.AND P1, PT, R0, 0x1, PT ;  /* 0x000000010000780c */ /* 0x002fda0003f26270 */
[----:B--2---:R-:W-:Y:S05]  /*1ff0*/  @!P1 BRA `(.L_x_33) ;  /* 0x0000000000449947 */ /* 0x004fea0003800000 */
[----:B------:R-:W-:Y:S05]  /*2000*/  @!P0 BRA `(.L_x_34) ;  /* 0x0000000000048947 */ /* 0x000fea0003800000 */
[----:B------:R-:W-:Y:S01]  /*2010*/  BPT.TRAP 0x1 ;  /* 0x000000040000795c */ /* 0x000fe20000300000 */
.L_x_34:
[----:B------:R-:W-:-:S13]  /*2020*/  ISETP.NE.AND P0, PT, R155, RZ, PT ;  /* 0x000000ff9b00720c */ /* 0x000fda0003f05270 */
[----:B------:R-:W-:-:S05]  /*2030*/  VOTEU.ANY UP0, P0 ;  /* 0x00000000003f7886 */ /* 0x000fca0000000100 */
[----:B------:R-:W-:-:S06]  /*2040*/  @UP0 UIADD3 UR4, UR43, UR38, URZ ;  /* 0x000000262b040290 */ /* 0x000fcc000fffe03f */
[----:B------:R-:W-:Y:S02]  /*2050*/  IMAD.U32 R4, RZ, RZ, UR4 ;  /* 0x00000004ff047e24 */ /* 0x000fe4000f8e00ff */
[----:B------:R-:W-:Y:S02]  /*2060*/  IMAD.U32 R3, RZ, RZ, UR4 ;  /* 0x00000004ff037e24 */ /* 0x000fe4000f8e00ff */
[----:B------:R-:W-:-:S05]  /*2070*/  @P0 IMAD.WIDE.U32 R4, R4, -0x33333333, RZ ;  /* 0xcccccccd04040825 */ /* 0x000fca00078e00ff */
[----:B------:R-:W-:-:S05]  /*2080*/  @P0 SHF.R.U32.HI R0, RZ, 0x2, R5 ;  /* 0x00000002ff000819 */ /* 0x000fca0000011605 */
[----:B------:R-:W-:-:S05]  /*2090*/  @P0 IMAD R0, R0, -0x5, R3 ;  /* 0xfffffffb00000824 */ /* 0x000fca00078e0203 */
[----:B------:R-:W-:-:S05]  /*20a0*/  @P0 LEA R0, R0, UR41, 0x3 ;  /* 0x0000002900000c11 */ /* 0x000fca000f8e18ff */
[----:B------:R-:W-:-:S05]  /*20b0*/  @P0 VIADD R3, R0, 0x28 ;  /* 0x0000002800030836 */ /* 0x000fca0000000000 */
[----:B------:R-:W-:-:S04]  /*20c0*/  @P0 PRMT R3, R152, 0x654, R3 ;  /* 0x0000065498030816 */ /* 0x000fc80000000003 */
[----:B------:R1:W-:Y:S01]  /*20d0*/  @P0 SYNCS.ARRIVE.TRANS64.RED.A1T0 RZ, [R3+URZ], RZ ;  /* 0x000000ff03ff09a7 */ /* 0x0003e2000810043f */
[----:B------:R-:W-:-:S13]  /*20e0*/  ISETP.GT.U32.AND P0, PT, R16, 0x1, PT ;  /* 0x000000011000780c */ /* 0x000fda0003f04070 */
[----:B-1----:R-:W-:Y:S05]  /*20f0*/  @P0 BRA `(.L_x_33) ;  /* 0x0000000000040947 */ /* 0x002fea0003800000 */
[----:B------:R-:W-:Y:S01]  /*2100*/  BPT.TRAP 0x1 ;  /* 0x000000040000795c */ /* 0x000fe20000300000 */
.L_x_33:
[----:B------:R-:W-:Y:S01]  /*2110*/  SHF.L.U32 R0, R175, 0x1f, RZ ;  /* 0x0000001faf007819 */ /* 0x000fe200000006ff */
[----:B------:R-:W-:Y:S01]  /*2120*/  UIADD3 UR38, UR44, UR38, URZ ;  /* 0x000000262c267290 */ /* 0x000fe2000fffe03f */
[----:B------:R-:W1:Y:S01]  /*2130*/  LDC R15, c[0x0][0x288] ;  /* 0x0000a200ff0f7b82 */ /* 0x000e620000000800 */
[----:B------:R-:W-:Y:S01]  /*2140*/  UISETP.GE.U32.AND UP1, UPT, UR44, 0x5, UPT ;  /* 0x000000052c00788c */ /* 0x000fe2000bf26070 */
[----:B------:R-:W-:Y:S01]  /*2150*/  IMAD.SHL.U32 R8, R158, 0x2, RZ ;  /* 0x000000029e087824 */ /* 0x000fe200078e00ff */
[----:B------:R-:W-:Y:S02]  /*2160*/  UISETP.GT.U32.AND UP0, UPT, UR38, 0x4, UPT ;  /* 0x000000042600788c */ /* 0x000fe4000bf04070 */
[----:B------:R-:W-:Y:S02]  /*2170*/  UIMAD.WIDE.U32 UR4, UR38, -0x33333333, URZ ;  /* 0xcccccccd260478a5 */ /* 0x000fe4000f8e003f */
[----:B------:R-:W-:Y:S01]  /*2180*/  UISETP.LT.U32.AND UP0, UPT, UR44, 0x5, UP0 ;  /* 0x000000052c00788c */ /* 0x000fe20008701070 */
[----:B------:R-:W2:Y:S01]  /*2190*/  SYNCS.PHASECHK.TRANS64.TRYWAIT P0, [R159+UR42+0x10], R0 ;  /* 0x000010009f0075a7 */ /* 0x000ea2000800016a */
[----:B------:R-:W-:Y:S01]  /*21a0*/  USHF.R.U32.HI UR4, URZ, 0x2, UR5 ;  /* 0x000000023f047899 */ /* 0x000fe20008011605 */
[----:B------:R-:W-:Y:S01]  /*21b0*/  SHF.R.S32.HI R9, RZ, 0x1f, R8 ;  /* 0x0000001fff097819 */ /* 0x000fe20000011408 */
[----:B------:R-:W-:-:S02]  /*21c0*/  USEL UR6, URZ, 0x1, !UP0 ;  /* 0x000000013f067887 */ /* 0x000fc4000c000000 */
[----:B------:R-:W-:Y:S02]  /*21d0*/  UIMAD UR38, UR4, -0x5, UR38 ;  /* 0xfffffffb042678a4 */ /* 0x000fe4000f8e0226 */
[----:B------:R-:W-:-:S04]  /*21e0*/  ULOP3.LUT UR39, UR39, UR6, URZ, 0x3c, !UPT ;  /* 0x0000000627277292 */ /* 0x000fc8000f8e3c3f */
[----:B------:R-:W-:Y:S01]  /*21f0*/  @UP1 ULOP3.LUT UR39, UR39, 0x1, UR4, 0x78, !UPT ;  /* 0x0000000127271892 */ /* 0x000fe2000f8e7804 */
[----:B-12---:R-:W-:Y:S11]  /*2200*/  @!P0 BRA `(.L_x_35) ;  /* 0x0000009400648947 */ /* 0x006ff60003800000 */
.L_x_318:
[----:B------:R-:W-:Y:S01]  /*2210*/  IMAD.SHL.U32 R14, R19, 0x40, RZ ;  /* 0x00000040130e7824 */ /* 0x000fe200078e00ff */
[----:B------:R-:W-:Y:S01]  /*2220*/  ULDC UR6, c[0x0][0x284] ;  /* 0x0000a10000067ab9 */ /* 0x000fe20000000800 */
[----:B0-----:R-:W-:Y:S01]  /*2230*/  IMAD.SHL.U32 R12, R22, 0x100, RZ ;  /* 0x00000100160c7824 */ /* 0x001fe200078e00ff */
[----:B------:R-:W-:Y:S01]  /*2240*/  SHF.R.S32.HI R165, RZ, 0x1f, R2 ;  /* 0x0000001fffa57819 */ /* 0x000fe20000011402 */
[----:B------:R-:W-:Y:S01]  /*2250*/  ULDC.64 UR4, c[0x0][0x5d0] ;  /* 0x0001740000047ab9 */ /* 0x000fe20000000a00 */
[----:B------:R-:W-:Y:S01]  /*2260*/  ISETP.GE.AND P0, PT, R14, UR6, PT ;  /* 0x000000060e007c0c */ /* 0x000fe2000bf06270 */
[----:B------:R-:W-:Y:S01]  /*2270*/  IMAD.WIDE.U32 R4, R2, UR4, R8 ;  /* 0x0000000402047c25 */ /* 0x000fe2000f8e0008 */
[----:B------:R-:W-:Y:S02]  /*2280*/  SHF.R.S32.HI R13, RZ, 0x1f, R12 ;  /* 0x0000001fff0d7819 */ /* 0x000fe4000001140c */
[C---:B------:R-:W-:Y:S01]  /*2290*/  ISETP.GE.OR P0, PT, R12.reuse, R15, P0 ;  /* 0x0000000f0c00720c */ /* 0x040fe20000706670 */
[----:B------:R-:W-:Y:S01]  /*22a0*/  IMAD R3, R165, UR4, RZ ;  /* 0x00000004a5037c24 */ /* 0x000fe2000f8e02ff */
[----:B------:R-:W-:-:S03]  /*22b0*/  IADD3 R6, P1, R12, R4, RZ ;  /* 0x000000040c067210 */ /* 0x000fc60007f3e0ff */
[----:B------:R-:W-:-:S05]  /*22c0*/  IMAD R3, R2, UR5, R3 ;  /* 0x0000000502037c24 */ /* 0x000fca000f8e0203 */
[----:B------:R-:W-:-:S03]  /*22d0*/  IADD3.X R7, R13, R5, R3, P1, !PT ;  /* 0x000000050d077210 */ /* 0x000fc60000ffe403 */
[----:B------:R-:W-:Y:S05]  /*22e0*/  @P0 BRA `(.L_x_36) ;  /* 0x0000007c00040947 */ /* 0x000fea0003800000 */
[----:B------:R-:W0:Y:S01]  /*22f0*/  LDC.64 R10, c[0x0][0x5c8] ;  /* 0x00017200ff0a7b82 */ /* 0x000e220000000a00 */
[----:B-----5:R-:W-:Y:S01]  /*2300*/  FSETP.NEU.AND P1, PT, R154, RZ, PT ;  /* 0x000000ff9a00720b */ /* 0x020fe20003f2d000 */
[----:B------:R-:W-:Y:S01]  /*2310*/  IMAD R3, R158, -0x2, R15 ;  /* 0xfffffffe9e037824 */ /* 0x000fe200078e020f */
[----:B------:R-:W-:Y:S01]  /*2320*/  BSSY B0, `(.L_x_36) ;  /* 0x00007bd000007945 */ /* 0x000fe20003800000 */
[----:B------:R-:W-:-:S04]  /*2330*/  IMAD.WIDE R166, R19, 0x40, R156 ;  /* 0x0000004013a67825 */ /* 0x000fc800078e029c */
[----:B-1----:R-:W-:Y:S02]  /*2340*/  IMAD.IADD R0, R3, 0x1, -R12 ;  /* 0x0000000103007824 */ /* 0x002fe400078e0a0c */
[----:B------:R-:W-:-:S03]  /*2350*/  IMAD.IADD R3, R163, 0x1, -R14 ;  /* 0x00000001a3037824 */ /* 0x000fc600078e0a0e */
[----:B------:R-:W-:-:S04]  /*2360*/  ISETP.GT.AND P0, PT, R0, RZ, PT ;  /* 0x000000ff0000720c */ /* 0x000fc80003f04270 */
[----:B------:R-:W-:Y:S01]  /*2370*/  ISETP.GT.AND P3, PT, R3, RZ, P0 ;  /* 0x000000ff0300720c */ /* 0x000fe20000764270 */
[-C--:B0-----:R-:W-:Y:S02]  /*2380*/  IMAD R4, R167, R10.reuse, RZ ;  /* 0x0000000aa7047224 */ /* 0x081fe400078e02ff */
[----:B------:R-:W-:-:S04]  /*2390*/  IMAD.WIDE.U32 R6, R166, R10, R6 ;  /* 0x0000000aa6067225 */ /* 0x000fc800078e0006 */
[----:B------:R-:W-:-:S04]  /*23a0*/  IMAD R5, R166, R11, R4 ;  /* 0x0000000ba6057224 */ /* 0x000fc800078e0204 */
[----:B------:R-:W-:Y:S01]  /*23b0*/  IMAD.IADD R181, R7, 0x1, R5 ;  /* 0x0000000107b57824 */ /* 0x000fe200078e0205 */
[----:B------:R-:W-:Y:S06]  /*23c0*/  @!P1 BRA `(.L_x_37) ;  /* 0x0000005400a09947 */ /* 0x000fec0003800000 */
[----:B------:R-:W0:Y:S01]  /*23d0*/  LDC.64 R20, c[0x0][0x5b8] ;  /* 0x00016e00ff147b82 */ /* 0x000e220000000a00 */
[----:B------:R-:W-:-:S07]  /*23e0*/  ULDC.64 UR4, c[0x0][0x5c0] ;  /* 0x0001700000047ab9 */ /* 0x000fce0000000a00 */
[----:B------:R-:W1:Y:S08]  /*23f0*/  LDC.64 R168, c[0x0][0x5b0] ;  /* 0x00016c00ffa87b82 */ /* 0x000e700000000a00 */
[----:B------:R-:W2:Y:S01]  /*2400*/  LDC.64 R14, c[0x0][0x5a8] ;  /* 0x00016a00ff0e7b82 */ /* 0x000ea20000000a00 */
[-C--:B0-----:R-:W-:Y:S02]  /*2410*/  IMAD R7, R165, R20.reuse, RZ ;  /* 0x00000014a5077224 */ /* 0x081fe400078e02ff */
[----:B------:R-:W-:-:S04]  /*2420*/  IMAD.WIDE.U32 R4, R2, R20, R8 ;  /* 0x0000001402047225 */ /* 0x000fc800078e0008 */
[----:B------:R-:W-:Y:S01]  /*2430*/  IMAD R177, R2, R21, R7 ;  /* 0x0000001502b17224 */ /* 0x000fe200078e0207 */
[----:B------:R-:W-:Y:S01]  /*2440*/  IADD3 R164, P1, R12, R4, RZ ;  /* 0x000000040ca47210 */ /* 0x000fe20007f3e0ff */
[----:B-1----:R-:W-:-:S03]  /*2450*/  IMAD R4, R167, R168, RZ ;  /* 0x000000a8a7047224 */ /* 0x002fc600078e02ff */
[----:B------:R-:W-:Y:S01]  /*2460*/  IADD3.X R165, R13, R5, R177, P1, !PT ;  /* 0x000000050da57210 */ /* 0x000fe20000ffe4b1 */
[C---:B------:R-:W-:Y:S02]  /*2470*/  IMAD R179, R166.reuse, R169, R4 ;  /* 0x000000a9a6b37224 */ /* 0x040fe400078e0204 */
[----:B------:R-:W-:-:S04]  /*2480*/  IMAD.WIDE.U32 R4, R166, R168, R164 ;  /* 0x000000a8a6047225 */ /* 0x000fc800078e00a4 */
[----:B------:R-:W-:Y:S01]  /*2490*/  IMAD.IADD R5, R5, 0x1, R179 ;  /* 0x0000000105057824 */ /* 0x000fe200078e02b3 */
[----:B--2---:R-:W-:-:S04]  /*24a0*/  LEA R170, P1, R4, R14, 0x1 ;  /* 0x0000000e04aa7211 */ /* 0x004fc800078208ff */
[----:B------:R-:W-:-:S05]  /*24b0*/  LEA.HI.X R171, R4, R15, R5, 0x1, P1 ;  /* 0x0000000f04ab7211 */ /* 0x000fca00008f0c05 */
[----:B------:R0:W2:Y:S01]  /*24c0*/  @P3 LDG.E.LTC128B.U16 R19, desc[UR36][R170.64] ;  /* 0x00000024aa133981 */ /* 0x0000a2000c1e1520 */
[----:B------:R-:W-:Y:S01]  /*24d0*/  IMAD.WIDE.U32 R4, R166, R168, R12 ;  /* 0x000000a8a6047225 */ /* 0x000fe200078e000c */
[----:B------:R-:W-:Y:S02]  /*24e0*/  BSSY B1, `(.L_x_38) ;  /* 0x0000014000017945 */ /* 0x000fe40003800000 */
[----:B------:R-:W-:-:S04]  /*24f0*/  IADD3 R172, P1, R8, R4, RZ ;  /* 0x0000000408ac7210 */ /* 0x000fc80007f3e0ff */
[----:B------:R-:W-:Y:S01]  /*2500*/  IADD3.X R173, R9, R179, R5, P1, !PT ;  /* 0x000000b309ad7210 */ /* 0x000fe20000ffe405 */
[----:B0-----:R-:W-:Y:S01]  /*2510*/  IMAD.SHL.U32 R170, R168, 0x8, RZ ;  /* 0x00000008a8aa7824 */ /* 0x001fe200078e00ff */
[----:B------:R-:W-:Y:S02]  /*2520*/  LEA R4, P1, R6, UR4, 0x1 ;  /* 0x0000000406047c11 */ /* 0x000fe4000f8208ff */
[----:B------:R-:W-:Y:S01]  /*2530*/  SHF.L.U64.HI R171, R168, 0x3, R169 ;  /* 0x00000003a8ab7819 */ /* 0x000fe200000102a9 */
[----:B------:R-:W-:Y:S01]  /*2540*/  IMAD.WIDE.U32 R172, R2, R20, R172 ;  /* 0x0000001402ac7225 */ /* 0x000fe200078e00ac */
[----:B------:R-:W-:Y:S02]  /*2550*/  LEA.HI.X R5, R6, UR5, R181, 0x1, P1 ;  /* 0x0000000506057c11 */ /* 0x000fe400088f0cb5 */
[----:B------:R-:W-:Y:S02]  /*2560*/  ISETP.GT.AND P1, PT, R0, 0x1, PT ;  /* 0x000000010000780c */ /* 0x000fe40003f24270 */
[----:B------:R-:W-:-:S02]  /*2570*/  LEA R6, P4, R172, R14, 0x1 ;  /* 0x0000000eac067211 */ /* 0x000fc400078808ff */
[----:B------:R-:W-:Y:S01]  /*2580*/  ISETP.GT.AND P2, PT, R3, RZ, P1 ;  /* 0x000000ff0300720c */ /* 0x000fe20000f44270 */
[----:B--2---:R-:W-:-:S04]  /*2590*/  IMAD.U32 R7, R19, 0x10000, RZ ;  /* 0x0001000013077824 */ /* 0x004fc800078e00ff */
[----:B------:R-:W-:-:S04]  /*25a0*/  FMUL R7, R7, R154 ;  /* 0x0000009a07077220 */ /* 0x000fc80000400000 */
[----:B------:R-:W-:-:S05]  /*25b0*/  FFMA R7, R24, R153, R7 ;  /* 0x0000009918077223 */ /* 0x000fca0000000007 */
[----:B------:R-:W-:Y:S01]  /*25c0*/  F2FP.BF16.F32.PACK_AB R21, RZ, R7 ;  /* 0x00000007ff15723e */ /* 0x000fe200000010ff */
[----:B------:R-:W-:-:S04]  /*25d0*/  IMAD.IADD R7, R177, 0x1, R173 ;  /* 0x00000001b1077824 */ /* 0x000fc800078e02ad */
[----:B------:R0:W-:Y:S01]  /*25e0*/  @P3 STG.E.U16 desc[UR36][R4.64], R21 ;  /* 0x0000001504003986 */ /* 0x0001e2000c101524 */
[----:B------:R-:W-:Y:S01]  /*25f0*/  LEA.HI.X R7, R172, R15, R7, 0x1, P4 ;  /* 0x0000000fac077211 */ /* 0x000fe200020f0c07 */
[----:B------:R-:W-:Y:S06]  /*2600*/  @!P2 BRA `(.L_x_39) ;  /* 0x000000000004a947 */ /* 0x000fec0003800000 */
[----:B------:R1:W5:Y:S02]  /*2610*/  LDG.E.LTC128B.U16 R19, desc[UR36][R6.64+0x2] ;  /* 0x0000022406137981 */ /* 0x000364000c1e1520 */
.L_x_39:
[----:B------:R-:W-:Y:S05]  /*2620*/  BSYNC B1 ;  /* 0x0000000000017941 */ /* 0x000fea0003800000 */
.L_x_38:
[----:B0----5:R-:W-:Y:S01]  /*2630*/  IMAD.U32 R21, R19, 0x10000, RZ ;  /* 0x0001000013157824 */ /* 0x021fe200078e00ff */
[----:B------:R-:W-:Y:S01]  /*2640*/  ISETP.GT.AND P0, PT, R3, 0x8, P0 ;  /* 0x000000080300780c */ /* 0x000fe20000704270 */
[----:B------:R-:W-:-:S04]  /*2650*/  IMAD.WIDE.U32 R170, R166, R168, R170 ;  /* 0x000000a8a6aa7225 */ /* 0x000fc800078e00aa */
[----:B------:R-:W-:Y:S01]  /*2660*/  FMUL R22, R21, R154 ;  /* 0x0000009a15167220 */ /* 0x000fe20000400000 */
[----:B------:R-:W-:Y:S01]  /*2670*/  IMAD.IADD R179, R179, 0x1, R171 ;  /* 0x00000001b3b37824 */ /* 0x000fe200078e02ab */
[----:B------:R-:W-:Y:S02]  /*2680*/  IADD3 R21, P3, R164, R170, RZ ;  /* 0x000000aaa4157210 */ /* 0x000fe40007f7e0ff */
[----:B------:R-:W-:-:S03]  /*2690*/  FFMA R22, R25, R153, R22 ;  /* 0x0000009919167223 */ /* 0x000fc60000000016 */
[----:B------:R-:W-:Y:S01]  /*26a0*/  IMAD.X R164, R179, 0x1, R165, P3 ;  /* 0x00000001b3a47824 */ /* 0x000fe200018e06a5 */
[C---:B------:R-:W-:Y:S02]  /*26b0*/  LEA R24, P3, R21.reuse, R14, 0x1 ;  /* 0x0000000e15187211 */ /* 0x040fe400078608ff */
[----:B------:R-:W-:Y:S02]  /*26c0*/  F2FP.BF16.F32.PACK_AB R22, RZ, R22 ;  /* 0x00000016ff16723e */ /* 0x000fe400000010ff */
[----:B------:R-:W-:Y:S02]  /*26d0*/  LEA.HI.X R25, R21, R15, R164, 0x1, P3 ;  /* 0x0000000f15197211 */ /* 0x000fe400018f0ca4 */
[----:B------:R-:W-:Y:S02]  /*26e0*/  PRMT R21, R22, 0x7610, R21 ;  /* 0x0000761016157816 */ /* 0x000fe40000000015 */
[----:B------:R-:W-:-:S03]  /*26f0*/  PRMT R22, R19, 0x7610, R22 ;  /* 0x0000761013167816 */ /* 0x000fc60000000016 */
[----:B------:R0:W-:Y:S04]  /*2700*/  @P2 STG.E.U16 desc[UR36][R4.64+0x2], R21 ;  /* 0x0000021504002986 */ /* 0x0001e8000c101524 */
[----:B------:R-:W2:Y:S01]  /*2710*/  @P0 LDG.E.LTC128B.U16 R22, desc[UR36][R24.64] ;  /* 0x0000002418160981 */ /* 0x000ea2000c1e1520 */
[----:B------:R-:W-:Y:S01]  /*2720*/  IADD3 R8, P2, P3, R8, R170, R12 ;  /* 0x000000aa08087210 */ /* 0x000fe20007b5e00c */
[----:B------:R-:W-:Y:S01]  /*2730*/  BSSY B1, `(.L_x_40) ;  /* 0x0000011000017945 */ /* 0x000fe20003800000 */
[C---:B------:R-:W-:Y:S02]  /*2740*/  SHF.L.U64.HI R11, R10.reuse, 0x4, R11 ;  /* 0x000000040a0b7819 */ /* 0x040fe4000001020b */
[----:B------:R-:W-:Y:S02]  /*2750*/  IADD3.X R9, R9, R179, R13, P2, P3 ;  /* 0x000000b309097210 */ /* 0x000fe400017e640d */
[----:B------:R-:W-:-:S02]  /*2760*/  LEA R10, P2, R10, R4, 0x4 ;  /* 0x000000040a0a7211 */ /* 0x000fc400078420ff */
[----:B------:R-:W-:Y:S01]  /*2770*/  ISETP.GT.AND P1, PT, R3, 0x8, P1 ;  /* 0x000000080300780c */ /* 0x000fe20000f24270 */
[----:B0-----:R-:W-:-:S04]  /*2780*/  IMAD.WIDE.U32 R20, R2, R20, R8 ;  /* 0x0000001402147225 */ /* 0x001fc800078e0008 */
[----:B------:R-:W-:Y:S01]  /*2790*/  IMAD.X R11, R11, 0x1, R5, P2 ;  /* 0x000000010b0b7824 */ /* 0x000fe200010e0605 */
[----:B------:R-:W-:Y:S01]  /*27a0*/  LEA R8, P3, R20, R14, 0x1 ;  /* 0x0000000e14087211 */ /* 0x000fe200078608ff */
[----:B------:R-:W-:-:S05]  /*27b0*/  IMAD.IADD R2, R177, 0x1, R21 ;  /* 0x00000001b1027824 */ /* 0x000fca00078e0215 */
[----:B------:R-:W-:Y:S01]  /*27c0*/  LEA.HI.X R9, R20, R15, R2, 0x1, P3 ;  /* 0x0000000f14097211 */ /* 0x000fe200018f0c02 */
[----:B--2---:R-:W-:-:S04]  /*27d0*/  IMAD.U32 R19, R22, 0x10000, RZ ;  /* 0x0001000016137824 */ /* 0x004fc800078e00ff */
[----:B------:R-:W-:-:S04]  /*27e0*/  FMUL R19, R19, R154 ;  /* 0x0000009a13137220 */ /* 0x000fc80000400000 */
[----:B------:R-:W-:-:S05]  /*27f0*/  FFMA R19, R26, R153, R19 ;  /* 0x000000991a137223 */ /* 0x000fca0000000013 */
[----:B------:R-:W-:-:S05]  /*2800*/  F2FP.BF16.F32.PACK_AB R19, RZ, R19 ;  /* 0x00000013ff13723e */ /* 0x000fca00000010ff */
[----:B------:R0:W-:Y:S01]  /*2810*/  @P0 STG.E.U16 desc[UR36][R10.64], R19 ;  /* 0x000000130a000986 */ /* 0x0001e2000c101524 */
[----:B------:R-:W-:Y:S05]  /*2820*/  @!P1 BRA `(.L_x_41) ;  /* 0x0000000000049947 */ /* 0x000fea0003800000 */
[----:B------:R2:W5:Y:S02]  /*2830*/  LDG.E.LTC128B.U16 R22, desc[UR36][R8.64+0x2] ;  /* 0x0000022408167981 */ /* 0x000564000c1e1520 */
.L_x_41:
[----:B------:R-:W-:Y:S05]  /*2840*/  BSYNC B1 ;  /* 0x0000000000017941 */ /* 0x000fea0003800000 */
.L_x_40:
[----:B-----5:R-:W-:Y:S01]  /*2850*/  IMAD.U32 R13, R22, 0x10000, RZ ;  /* 0x00010000160d7824 */ /* 0x020fe200078e00ff */
[----:B------:R-:W-:Y:S01]  /*2860*/  ISETP.GT.AND P0, PT, R0, 0x8, PT ;  /* 0x000000080000780c */ /* 0x000fe20003f04270 */
[----:B------:R-:W-:Y:S02]  /*2870*/  BSSY B1, `(.L_x_42) ;  /* 0x0000008000017945 */ /* 0x000fe40003800000 */
[----:B------:R-:W-:Y:S01]  /*2880*/  FMUL R2, R13, R154 ;  /* 0x0000009a0d027220 */ /* 0x000fe20000400000 */
[----:B------:R-:W-:-:S03]  /*2890*/  ISETP.GT.AND P2, PT, R3, RZ, P0 ;  /* 0x000000ff0300720c */ /* 0x000fc60000744270 */
[----:B------:R-:W-:-:S05]  /*28a0*/  FFMA R2, R27, R153, R2 ;  /* 0x000000991b027223 */ /* 0x000fca0000000002 */
[----:B------:R-:W-:-:S05]  /*28b0*/  F2FP.BF16.F32.PACK_AB R2, RZ, R2 ;  /* 0x00000002ff02723e */ /* 0x000fca00000010ff */
[----:B------:R3:W-:Y:S01]  /*28c0*/  @P1 STG.E.U16 desc[UR36][R10.64+0x2], R2 ;  /* 0x000002020a001986 */ /* 0x0007e2000c101524 */
[----:B------:R-:W-:Y:S05]  /*28d0*/  @!P2 BRA `(.L_x_43) ;  /* 0x000000000004a947 */ /* 0x000fea0003800000 */
[----:B------:R4:W5:Y:S02]  /*28e0*/  LDG.E.LTC128B.U16 R22, desc[UR36][R6.64+0x10] ;  /* 0x0000102406167981 */ /* 0x000964000c1e1520 */
.L_x_43:
[----:B------:R-:W-:Y:S05]  /*28f0*/  BSYNC B1 ;  /* 0x0000000000017941 */ /* 0x000fea0003800000 */
.L_x_42:
        /* <DEDUP_REMOVED lines=10> */
.L_x_45:
[----:B------:R-:W-:Y:S05]  /*29a0*/  BSYNC B1 ;  /* 0x0000000000017941 */ /* 0x000fea0003800000 */
.L_x_44:
[----:B0----5:R-:W-:Y:S01]  /*29b0*/  IMAD.U32 R13, R22, 0x10000, RZ ;  /* 0x00010000160d7824 */ /* 0x021fe200078e00ff */
[----:B------:R-:W-:Y:S01]  /*29c0*/  ISETP.GT.AND P0, PT, R3, 0x8, P0 ;  /* 0x000000080300780c */ /* 0x000fe20000704270 */
[----:B------:R-:W-:Y:S02]  /*29d0*/  BSSY B1, `(.L_x_46) ;  /* 0x0000007000017945 */ /* 0x000fe40003800000 */
[----:B---3--:R-:W-:-:S04]  /*29e0*/  FMUL R2, R13, R154 ;  /* 0x0000009a0d027220 */ /* 0x008fc80000400000 */
[----:B------:R-:W-:-:S05]  /*29f0*/  FFMA R2, R29, R153, R2 ;  /* 0x000000991d027223 */ /* 0x000fca0000000002 */
[----:B------:R-:W-:-:S05]  /*2a00*/  F2FP.BF16.F32.PACK_AB R2, RZ, R2 ;  /* 0x00000002ff02723e */ /* 0x000fca00000010ff */
[----:B------:R0:W-:Y:S01]  /*2a10*/  @P3 STG.E.U16 desc[UR36][R4.64+0x12], R2 ;  /* 0x0000120204003986 */ /* 0x0001e2000c101524 */
[----:B------:R-:W-:Y:S05]  /*2a20*/  @!P0 BRA `(.L_x_47) ;  /* 0x0000000000048947 */ /* 0x000fea0003800000 */
[----:B------:R3:W5:Y:S02]  /*2a30*/  LDG.E.LTC128B.U16 R22, desc[UR36][R8.64+0x10] ;  /* 0x0000102408167981 */ /* 0x000764000c1e1520 */
.L_x_47:
[----:B------:R-:W-:Y:S05]  /*2a40*/  BSYNC B1 ;  /* 0x0000000000017941 */ /* 0x000fea0003800000 */
.L_x_46:
[----:B-----5:R-:W-:Y:S01]  /*2a50*/  IMAD.U32 R13, R22, 0x10000, RZ ;  /* 0x00010000160d7824 */ /* 0x020fe200078e00ff */
[----:B------:R-:W-:Y:S01]  /*2a60*/  ISETP.GT.AND P1, PT, R3, 0x8, P1 ;  /* 0x000000080300780c */ /* 0x000fe20000f24270 */
[----:B------:R-:W-:Y:S02]  /*2a70*/  BSSY B1, `(.L_x_48) ;  /* 0x0000007000017945 */ /* 0x000fe40003800000 */
[----:B------:R-:W-:-:S04]  /*2a80*/  FMUL R13, R13, R154 ;  /* 0x0000009a0d0d7220 */ /* 0x000fc80000400000 */
[----:B------:R-:W-:-:S05]  /*2a90*/  FFMA R13, R30, R153, R13 ;  /* 0x000000991e0d7223 */ /* 0x000fca000000000d */
[----:B------:R-:W-:-:S05]  /*2aa0*/  F2FP.BF16.F32.PACK_AB R13, RZ, R13 ;  /* 0x0000000dff0d723e */ /* 0x000fca00000010ff */
[----:B------:R0:W-:Y:S01]  /*2ab0*/  @P0 STG.E.U16 desc[UR36][R10.64+0x10], R13 ;  /* 0x0000100d0a000986 */ /* 0x0001e2000c101524 */
[----:B------:R-:W-:Y:S05]  /*2ac0*/  @!P1 BRA `(.L_x_49) ;  /* 0x0000000000049947 */ /* 0x000fea0003800000 */
[----:B------:R0:W5:Y:S02]  /*2ad0*/  LDG.E.LTC128B.U16 R22, desc[UR36][R8.64+0x12] ;  /* 0x0000122408167981 */ /* 0x000164000c1e1520 */
.L_x_49:
[----:B------:R-:W-:Y:S05]  /*2ae0*/  BSYNC B1 ;  /* 0x0000000000017941 */ /* 0x000fea0003800000 */
.L_x_48:
[----:B0----5:R-:W-:Y:S01]  /*2af0*/  IMAD.U32 R13, R22, 0x10000, RZ ;  /* 0x00010000160d7824 */ /* 0x021fe200078e00ff */
        /* <DEDUP_REMOVED lines=9> */
.L_x_51:
[----:B------:R-:W-:Y:S05]  /*2b90*/  BSYNC B1 ;  /* 0x0000000000017941 */ /* 0x000fea0003800000 */
.L_x_50:
        /* <DEDUP_REMOVED lines=10> */
.L_x_53:
[----:B------:R-:W-:Y:S05]  /*2c40*/  BSYNC B1 ;  /* 0x0000000000017941 */ /* 0x000fea0003800000 */
.L_x_52:
[----:B0----5:R-:W-:Y:S01]  /*2c50*/  IMAD.U32 R13, R22, 0x10000, RZ ;  /* 0x00010000160d7824 */ /* 0x021fe200078e00ff */
        /* <DEDUP_REMOVED lines=8> */
.L_x_55:
[----:B------:R-:W-:Y:S05]  /*2ce0*/  BSYNC B1 ;  /* 0x0000000000017941 */ /* 0x000fea0003800000 */
.L_x_54:
        /* <DEDUP_REMOVED lines=9> */
.L_x_57:
[----:B------:R-:W-:Y:S05]  /*2d80*/  BSYNC B1 ;  /* 0x0000000000017941 */ /* 0x000fea0003800000 */
.L_x_56:
        /* <DEDUP_REMOVED lines=10> */
.L_x_59:
[----:B------:R-:W-:Y:S05]  /*2e30*/  BSYNC B1 ;  /* 0x0000000000017941 */ /* 0x000fea0003800000 */
.L_x_58:
        /* <DEDUP_REMOVED lines=10> */
.L_x_61:
[----:B------:R-:W-:Y:S05]  /*2ee0*/  BSYNC B1 ;  /* 0x0000000000017941 */ /* 0x000fea0003800000 */
.L_x_60:
        /* <DEDUP_REMOVED lines=9> */
.L_x_63:
[----:B------:R-:W-:Y:S05]  /*2f80*/  BSYNC B1 ;  /* 0x0000000000017941 */ /* 0x000fea0003800000 */
.L_x_62:
        /* <DEDUP_REMOVED lines=9> */
.L_x_65:
[----:B------:R-:W-:Y:S05]  /*3020*/  BSYNC B1 ;  /* 0x0000000000017941 */ /* 0x000fea0003800000 */
.L_x_64:
        /* <DEDUP_REMOVED lines=10> */
.L_x_67:
[----:B------:R-:W-:Y:S05]  /*30d0*/  BSYNC B1 ;  /* 0x0000000000017941 */ /* 0x000fea0003800000 */
.L_x_66:
        /* <DEDUP_REMOVED lines=10> */
.L_x_69:
[----:B------:R-:W-:Y:S05]  /*3180*/  BSYNC B1 ;  /* 0x0000000000017941 */ /* 0x000fea0003800000 */
.L_x_68:
        /* <DEDUP_REMOVED lines=9> */
.L_x_71:
[----:B------:R-:W-:Y:S05]  /*3220*/  BSYNC B1 ;  /* 0x0000000000017941 */ /* 0x000fea0003800000 */
.L_x_70:
        /* <DEDUP_REMOVED lines=9> */
.L_x_73:
[----:B------:R-:W-:Y:S05]  /*32c0*/  BSYNC B1 ;  /* 0x0000000000017941 */ /* 0x000fea0003800000 */
.L_x_72:
        /* <DEDUP_REMOVED lines=10> */
.L_x_75:
[----:B------:R-:W-:Y:S05]  /*3370*/  BSYNC B1 ;  /* 0x0000000000017941 */ /* 0x000fea0003800000 */
.L_x_74:
        /* <DEDUP_REMOVED lines=10> */
.L_x_77:
[----:B------:R-:W-:Y:S05]  /*3420*/  BSYNC B1 ;  /* 0x0000000000017941 */ /* 0x000fea0003800000 */
.L_x_76:
        /* <DEDUP_REMOVED lines=9> */
.L_x_79:
[----:B------:R-:W-:Y:S05]  /*34c0*/  BSYNC B1 ;  /* 0x0000000000017941 */ /* 0x000fea0003800000 */
.L_x_78:
        /* <DEDUP_REMOVED lines=9> */
.L_x_81:
[----:B------:R-:W-:Y:S05]  /*3560*/  BSYNC B1 ;  /* 0x0000000000017941 */ /* 0x000fea0003800000 */
.L_x_80:
        /* <DEDUP_REMOVED lines=10> */
.L_x_83:
[----:B------:R-:W-:Y:S05]  /*3610*/  BSYNC B1 ;  /* 0x0000000000017941 */ /* 0x000fea0003800000 */
.L_x_82:
        /* <DEDUP_REMOVED lines=10> */
.L_x_85:
[----:B------:R-:W-:Y:S05]  /*36c0*/  BSYNC B1 ;  /* 0x0000000000017941 */ /* 0x000fea0003800000 */
.L_x_84:
        /* <DEDUP_REMOVED lines=9> */
.L_x_87:
[----:B------:R-:W-:Y:S05]  /*3760*/  BSYNC B1 ;  /* 0x0000000000017941 */ /* 0x000fea0003800000 */
.L_x_86:
        /* <DEDUP_REMOVED lines=9> */
.L_x_89:
[----:B------:R-:W-:Y:S05]  /*3800*/  BSYNC B1 ;  /* 0x0000000000017941 */ /* 0x000fea0003800000 */
.L_x_88:
        /* <DEDUP_REMOVED lines=10> */
.L_x_91:
[----:B------:R-:W-:Y:S05]  /*38b0*/  BSYNC B1 ;  /* 0x0000000000017941 */ /* 0x000fea0003800000 */
.L_x_90:
        /* <DEDUP_REMOVED lines=10> */
.L_x_93:
[----:B------:R-:W-:Y:S05]  /*3960*/  BSYNC B1 ;  /* 0x0000000000017941 */ /* 0x000fea0003800000 */
.L_x_92:
        /* <DEDUP_REMOVED lines=9> */
.L_x_95:
[----:B------:R-:W-:Y:S05]  /*3a00*/  BSYNC B1 ;  /* 0x0000000000017941 */ /* 0x000fea0003800000 */
.L_x_94:
        /* <DEDUP_REMOVED lines=9> */
.L_x_97:
[----:B------:R-:W-:Y:S05]  /*3aa0*/  BSYNC B1 ;  /* 0x0000000000017941 */ /* 0x000fea0003800000 */
.L_x_96:
        /* <DEDUP_REMOVED lines=10> */
.L_x_99:
[----:B------:R-:W-:Y:S05]  /*3b50*/  BSYNC B1 ;  /* 0x0000000000017941 */ /* 0x000fea0003800000 */
.L_x_98:
        /* <DEDUP_REMOVED lines=10> */
.L_x_101:
[----:B------:R-:W-:Y:S05]  /*3c00*/  BSYNC B1 ;  /* 0x0000000000017941 */ /* 0x000fea0003800000 */
.L_x_100:
        /* <DEDUP_REMOVED lines=9> */
.L_x_103:
[----:B------:R-:W-:Y:S05]  /*3ca0*/  BSYNC B1 ;  /* 0x0000000000017941 */ /* 0x000fea0003800000 */
.L_x_102:
        /* <DEDUP_REMOVED lines=9> */
.L_x_105:
[----:B------:R-:W-:Y:S05]  /*3d40*/  BSYNC B1 ;  /* 0x0000000000017941 */ /* 0x000fea0003800000 */
.L_x_104:
        /* <DEDUP_REMOVED lines=10> */
.L_x_107:
[----:B------:R-:W-:Y:S05]  /*3df0*/  BSYNC B1 ;  /* 0x0000000000017941 */ /* 0x000fea0003800000 */
.L_x_106:
        /* <DEDUP_REMOVED lines=10> */
.L_x_109:
[----:B------:R-:W-:Y:S05]  /*3ea0*/  BSYNC B1 ;  /* 0x0000000000017941 */ /* 0x000fea0003800000 */
.L_x_108:
        /* <DEDUP_REMOVED lines=9> */
.L_x_111:
[----:B------:R-:W-:Y:S05]  /*3f40*/  BSYNC B1 ;  /* 0x0000000000017941 */ /* 0x000fea0003800000 */
.L_x_110:
        /* <DEDUP_REMOVED lines=9> */
.L_x_113:
[----:B------:R-:W-:Y:S05]  /*3fe0*/  BSYNC B1 ;  /* 0x0000000000017941 */ /* 0x000fea0003800000 */
.L_x_112:
        /* <DEDUP_REMOVED lines=10> */
.L_x_115:
[----:B------:R-:W-:Y:S05]  /*4090*/  BSYNC B1 ;  /* 0x0000000000017941 */ /* 0x000fea0003800000 */
.L_x_114:
        /* <DEDUP_REMOVED lines=10> */
.L_x_117:
[----:B------:R-:W-:Y:S05]  /*4140*/  BSYNC B1 ;  /* 0x0000000000017941 */ /* 0x000fea0003800000 */
.L_x_116:
        /* <DEDUP_REMOVED lines=9> */
.L_x_119:
[----:B------:R-:W-:Y:S05]  /*41e0*/  BSYNC B1 ;  /* 0x0000000000017941 */ /* 0x000fea0003800000 */
.L_x_118:
        /* <DEDUP_REMOVED lines=9> */
.L_x_121:
[----:B------:R-:W-:Y:S05]  /*4280*/  BSYNC B1 ;  /* 0x0000000000017941 */ /* 0x000fea0003800000 */
.L_x_120:
        /* <DEDUP_REMOVED lines=10> */
.L_x_123:
[----:B------:R-:W-:Y:S05]  /*4330*/  BSYNC B1 ;  /* 0x0000000000017941 */ /* 0x000fea0003800000 */
.L_x_122:
        /* <DEDUP_REMOVED lines=10> */
.L_x_125:
[----:B------:R-:W-:Y:S05]  /*43e0*/  BSYNC B1 ;  /* 0x0000000000017941 */ /* 0x000fea0003800000 */
.L_x_124:
        /* <DEDUP_REMOVED lines=9> */
.L_x_127:
[----:B------:R-:W-:Y:S05]  /*4480*/  BSYNC B1 ;  /* 0x0000000000017941 */ /* 0x000fea0003800000 */
.L_x_126:
        /* <DEDUP_REMOVED lines=9> */
.L_x_129:
[----:B------:R-:W-:Y:S05]  /*4520*/  BSYNC B1 ;  /* 0x0000000000017941 */ /* 0x000fea0003800000 */
.L_x_128:
        /* <DEDUP_REMOVED lines=10> */
.L_x_131:
[----:B------:R-:W-:Y:S05]  /*45d0*/  BSYNC B1 ;  /* 0x0000000000017941 */ /* 0x000fea0003800000 */
.L_x_130:
        /* <DEDUP_REMOVED lines=10> */
.L_x_133:
[----:B------:R-:W-:Y:S05]  /*4680*/  BSYNC B1 ;  /* 0x0000000000017941 */ /* 0x000fea0003800000 */
.L_x_132:
        /* <DEDUP_REMOVED lines=9> */
.L_x_135:
[----:B------:R-:W-:Y:S05]  /*4720*/  BSYNC B1 ;  /* 0x0000000000017941 */ /* 0x000fea0003800000 */
.L_x_134:
        /* <DEDUP_REMOVED lines=9> */
.L_x_137:
[----:B------:R-:W-:Y:S05]  /*47c0*/  BSYNC B1 ;  /* 0x0000000000017941 */ /* 0x000fea0003800000 */
.L_x_136:
        /* <DEDUP_REMOVED lines=10> */
.L_x_139:
[----:B------:R-:W-:Y:S05]  /*4870*/  BSYNC B1 ;  /* 0x0000000000017941 */ /* 0x000fea0003800000 */
.L_x_138:
        /* <DEDUP_REMOVED lines=10> */
.L_x_141:
[----:B------:R-:W-:Y:S05]  /*4920*/  BSYNC B1 ;  /* 0x0000000000017941 */ /* 0x000fea0003800000 */
.L_x_140:
        /* <DEDUP_REMOVED lines=9> */
.L_x_143:
[----:B------:R-:W-:Y:S05]  /*49c0*/  BSYNC B1 ;  /* 0x0000000000017941 */ /* 0x000fea0003800000 */
.L_x_142:
        /* <DEDUP_REMOVED lines=9> */
.L_x_145:
[----:B------:R-:W-:Y:S05]  /*4a60*/  BSYNC B1 ;  /* 0x0000000000017941 */ /* 0x000fea0003800000 */
.L_x_144:
        /* <DEDUP_REMOVED lines=10> */
.L_x_147:
[----:B------:R-:W-:Y:S05]  /*4b10*/  BSYNC B1 ;  /* 0x0000000000017941 */ /* 0x000fea0003800000 */
.L_x_146:
        /* <DEDUP_REMOVED lines=10> */
.L_x_149:
[----:B------:R-:W-:Y:S05]  /*4bc0*/  BSYNC B1 ;  /* 0x0000000000017941 */ /* 0x000fea0003800000 */
.L_x_148:
        /* <DEDUP_REMOVED lines=9> */
.L_x_151:
[----:B------:R-:W-:Y:S05]  /*4c60*/  BSYNC B1 ;  /* 0x0000000000017941 */ /* 0x000fea0003800000 */
.L_x_150:
        /* <DEDUP_REMOVED lines=9> */
.L_x_153:
[----:B------:R-:W-:Y:S05]  /*4d00*/  BSYNC B1 ;  /* 0x0000000000017941 */ /* 0x000fea0003800000 */
.L_x_152:
        /* <DEDUP_REMOVED lines=10> */
.L_x_155:
[----:B------:R-:W-:Y:S05]  /*4db0*/  BSYNC B1 ;  /* 0x0000000000017941 */ /* 0x000fea0003800000 */
.L_x_154:
        /* <DEDUP_REMOVED lines=10> */
.L_x_157:
[----:B------:R-:W-:Y:S05]  /*4e60*/  BSYNC B1 ;  /* 0x0000000000017941 */ /* 0x000fea0003800000 */
.L_x_156:
        /* <DEDUP_REMOVED lines=9> */
.L_x_159:
[----:B------:R-:W-:Y:S05]  /*4f00*/  BSYNC B1 ;  /* 0x0000000000017941 */ /* 0x000fea0003800000 */
.L_x_158:
        /* <DEDUP_REMOVED lines=9> */
.L_x_161:
[----:B------:R-:W-:Y:S05]  /*4fa0*/  BSYNC B1 ;  /* 0x0000000000017941 */ /* 0x000fea0003800000 */
.L_x_160:
        /* <DEDUP_REMOVED lines=10> */
.L_x_163:
[----:B------:R-:W-:Y:S05]  /*5050*/  BSYNC B1 ;  /* 0x0000000000017941 */ /* 0x000fea0003800000 */
.L_x_162:
        /* <DEDUP_REMOVED lines=10> */
.L_x_165:
[----:B------:R-:W-:Y:S05]  /*5100*/  BSYNC B1 ;  /* 0x0000000000017941 */ /* 0x000fea0003800000 */
.L_x_164:
        /* <DEDUP_REMOVED lines=9> */
.L_x_167:
[----:B------:R-:W-:Y:S05]  /*51a0*/  BSYNC B1 ;  /* 0x0000000000017941 */ /* 0x000fea0003800000 */
.L_x_166:
        /* <DEDUP_REMOVED lines=9> */
.L_x_169:
[----:B------:R-:W-:Y:S05]  /*5240*/  BSYNC B1 ;  /* 0x0000000000017941 */ /* 0x000fea0003800000 */
.L_x_168:
        /* <DEDUP_REMOVED lines=10> */
.L_x_171:
[----:B------:R-:W-:Y:S05]  /*52f0*/  BSYNC B1 ;  /* 0x0000000000017941 */ /* 0x000fea0003800000 */
.L_x_170:
        /* <DEDUP_REMOVED lines=10> */
.L_x_173:
[----:B------:R-:W-:Y:S05]  /*53a0*/  BSYNC B1 ;  /* 0x0000000000017941 */ /* 0x000fea0003800000 */
.L_x_172:
        /* <DEDUP_REMOVED lines=9> */
.L_x_175:
[----:B------:R-:W-:Y:S05]  /*5440*/  BSYNC B1 ;  /* 0x0000000000017941 */ /* 0x000fea0003800000 */
.L_x_174:
        /* <DEDUP_REMOVED lines=9> */
.L_x_177:
[----:B------:R-:W-:Y:S05]  /*54e0*/  BSYNC B1 ;  /* 0x0000000000017941 */ /* 0x000fea0003800000 */
.L_x_176:
        /* <DEDUP_REMOVED lines=10> */
.L_x_179:
[----:B------:R-:W-:Y:S05]  /*5590*/  BSYNC B1 ;  /* 0x0000000000017941 */ /* 0x000fea0003800000 */
.L_x_178:
        /* <DEDUP_REMOVED lines=10> */
.L_x_181:
[----:B------:R-:W-:Y:S05]  /*5640*/  BSYNC B1 ;  /* 0x0000000000017941 */ /* 0x000fea0003800000 */
.L_x_180:
        /* <DEDUP_REMOVED lines=9> */
.L_x_183:
[----:B------:R-:W-:Y:S05]  /*56e0*/  BSYNC B1 ;  /* 0x0000000000017941 */ /* 0x000fea0003800000 */
.L_x_182:
        /* <DEDUP_REMOVED lines=9> */
.L_x_185:
[----:B------:R-:W-:Y:S05]  /*5780*/  BSYNC B1 ;  /* 0x0000000000017941 */ /* 0x000fea0003800000 */
.L_x_184:
        /* <DEDUP_REMOVED lines=10> */
.L_x_187:
[----:B------:R-:W-:Y:S05]  /*5830*/  BSYNC B1 ;  /* 0x0000000000017941 */ /* 0x000fea0003800000 */
.L_x_186:
        /* <DEDUP_REMOVED lines=10> */
.L_x_189:
[----:B------:R-:W-:Y:S05]  /*58e0*/  BSYNC B1 ;  /* 0x0000000000017941 */ /* 0x000fea0003800000 */
.L_x_188:
        /* <DEDUP_REMOVED lines=9> */
.L_x_191:
[----:B------:R-:W-:Y:S05]  /*5980*/  BSYNC B1 ;  /* 0x0000000000017941 */ /* 0x000fea0003800000 */
.L_x_190:
        /* <DEDUP_REMOVED lines=9> */
.L_x_193:
[----:B------:R-:W-:Y:S05]  /*5a20*/  BSYNC B1 ;  /* 0x0000000000017941 */ /* 0x000fea0003800000 */
.L_x_192:
        /* <DEDUP_REMOVED lines=10> */
.L_x_195:
[----:B------:R-:W-:Y:S05]  /*5ad0*/  BSYNC B1 ;  /* 0x0000000000017941 */ /* 0x000fea0003800000 */
.L_x_194:
        /* <DEDUP_REMOVED lines=10> */
.L_x_197:
[----:B------:R-:W-:Y:S05]  /*5b80*/  BSYNC B1 ;  /* 0x0000000000017941 */ /* 0x000fea0003800000 */
.L_x_196:
        /* <DEDUP_REMOVED lines=9> */
.L_x_199:
[----:B------:R-:W-:Y:S05]  /*5c20*/  BSYNC B1 ;  /* 0x0000000000017941 */ /* 0x000fea0003800000 */
.L_x_198:
        /* <DEDUP_REMOVED lines=9> */
.L_x_201:
[----:B------:R-:W-:Y:S05]  /*5cc0*/  BSYNC B1 ;  /* 0x0000000000017941 */ /* 0x000fea0003800000 */
.L_x_200:
        /* <DEDUP_REMOVED lines=10> */
.L_x_203:
[----:B------:R-:W-:Y:S05]  /*5d70*/  BSYNC B1 ;  /* 0x0000000000017941 */ /* 0x000fea0003800000 */
.L_x_202:
        /* <DEDUP_REMOVED lines=10> */
.L_x_205:
[----:B------:R-:W-:Y:S05]  /*5e20*/  BSYNC B1 ;  /* 0x0000000000017941 */ /* 0x000fea0003800000 */
.L_x_204:
        /* <DEDUP_REMOVED lines=9> */
.L_x_207:
[----:B------:R-:W-:Y:S05]  /*5ec0*/  BSYNC B1 ;  /* 0x0000000000017941 */ /* 0x000fea0003800000 */
.L_x_206:
        /* <DEDUP_REMOVED lines=9> */
.L_x_209:
[----:B------:R-:W-:Y:S05]  /*5f60*/  BSYNC B1 ;  /* 0x0000000000017941 */ /* 0x000fea0003800000 */
.L_x_208:
        /* <DEDUP_REMOVED lines=10> */
.L_x_211:
[----:B------:R-:W-:Y:S05]  /*6010*/  BSYNC B1 ;  /* 0x0000000000017941 */ /* 0x000fea0003800000 */
.L_x_210:
        /* <DEDUP_REMOVED lines=10> */
.L_x_213:
[----:B------:R-:W-:Y:S05]  /*60c0*/  BSYNC B1 ;  /* 0x0000000000017941 */ /* 0x000fea0003800000 */
.L_x_212:
        /* <DEDUP_REMOVED lines=9> */
.L_x_215:
[----:B------:R-:W-:Y:S05]  /*6160*/  BSYNC B1 ;  /* 0x0000000000017941 */ /* 0x000fea0003800000 */
.L_x_214:
        /* <DEDUP_REMOVED lines=9> */
.L_x_217:
[----:B------:R-:W-:Y:S05]  /*6200*/  BSYNC B1 ;  /* 0x0000000000017941 */ /* 0x000fea0003800000 */
.L_x_216:
        /* <DEDUP_REMOVED lines=10> */
.L_x_219:
[----:B------:R-:W-:Y:S05]  /*62b0*/  BSYNC B1 ;  /* 0x0000000000017941 */ /* 0x000fea0003800000 */
.L_x_218:
        /* <DEDUP_REMOVED lines=10> */
.L_x_221:
[----:B------:R-:W-:Y:S05]  /*6360*/  BSYNC B1 ;  /* 0x0000000000017941 */ /* 0x000fea0003800000 */
.L_x_220:
        /* <DEDUP_REMOVED lines=9> */
.L_x_223:
[----:B------:R-:W-:Y:S05]  /*6400*/  BSYNC B1 ;  /* 0x0000000000017941 */ /* 0x000fea0003800000 */
.L_x_222:
        /* <DEDUP_REMOVED lines=9> */
.L_x_225:
[----:B------:R-:W-:Y:S05]  /*64a0*/  BSYNC B1 ;  /* 0x0000000000017941 */ /* 0x000fea0003800000 */
.L_x_224:
        /* <DEDUP_REMOVED lines=10> */
.L_x_227:
[----:B------:R-:W-:Y:S05]  /*6550*/  BSYNC B1 ;  /* 0x0000000000017941 */ /* 0x000fea0003800000 */
.L_x_226:
        /* <DEDUP_REMOVED lines=10> */
.L_x_229:
[----:B------:R-:W-:Y:S05]  /*6600*/  BSYNC B1 ;  /* 0x0000000000017941 */ /* 0x000fea0003800000 */
.L_x_228:
        /* <DEDUP_REMOVED lines=9> */
.L_x_231:
[----:B------:R-:W-:Y:S05]  /*66a0*/  BSYNC B1 ;  /* 0x0000000000017941 */ /* 0x000fea0003800000 */
.L_x_230:
        /* <DEDUP_REMOVED lines=9> */
.L_x_233:
[----:B------:R-:W-:Y:S05]  /*6740*/  BSYNC B1 ;  /* 0x0000000000017941 */ /* 0x000fea0003800000 */
.L_x_232:
        /* <DEDUP_REMOVED lines=10> */
.L_x_235:
[----:B------:R-:W-:Y:S05]  /*67f0*/  BSYNC B1 ;  /* 0x0000000000017941 */ /* 0x000fea0003800000 */
.L_x_234:
        /* <DEDUP_REMOVED lines=10> */
.L_x_237:
[----:B------:R-:W-:Y:S05]  /*68a0*/  BSYNC B1 ;  /* 0x0000000000017941 */ /* 0x000fea0003800000 */
.L_x_236:
        /* <DEDUP_REMOVED lines=9> */
.L_x_239:
[----:B------:R-:W-:Y:S05]  /*6940*/  BSYNC B1 ;  /* 0x0000000000017941 */ /* 0x000fea0003800000 */
.L_x_238:
        /* <DEDUP_REMOVED lines=9> */
.L_x_241:
[----:B------:R-:W-:Y:S05]  /*69e0*/  BSYNC B1 ;  /* 0x0000000000017941 */ /* 0x000fea0003800000 */
.L_x_240:
        /* <DEDUP_REMOVED lines=10> */
.L_x_243:
[----:B------:R-:W-:Y:S05]  /*6a90*/  BSYNC B1 ;  /* 0x0000000000017941 */ /* 0x000fea0003800000 */
.L_x_242:
        /* <DEDUP_REMOVED lines=10> */
.L_x_245:
[----:B------:R-:W-:Y:S05]  /*6b40*/  BSYNC B1 ;  /* 0x0000000000017941 */ /* 0x000fea0003800000 */
.L_x_244:
        /* <DEDUP_REMOVED lines=9> */
.L_x_247:
[----:B------:R-:W-:Y:S05]  /*6be0*/  BSYNC B1 ;  /* 0x0000000000017941 */ /* 0x000fea0003800000 */
.L_x_246:
        /* <DEDUP_REMOVED lines=9> */
.L_x_249:
[----:B------:R-:W-:Y:S05]  /*6c80*/  BSYNC B1 ;  /* 0x0000000000017941 */ /* 0x000fea0003800000 */
.L_x_248:
        /* <DEDUP_REMOVED lines=10> */
.L_x_251:
[----:B------:R-:W-:Y:S05]  /*6d30*/  BSYNC B1 ;  /* 0x0000000000017941 */ /* 0x000fea0003800000 */
.L_x_250:
        /* <DEDUP_REMOVED lines=10> */
.L_x_253:
[----:B------:R-:W-:Y:S05]  /*6de0*/  BSYNC B1 ;  /* 0x0000000000017941 */ /* 0x000fea0003800000 */
.L_x_252:
        /* <DEDUP_REMOVED lines=9> */
.L_x_255:
[----:B------:R-:W-:Y:S05]  /*6e80*/  BSYNC B1 ;  /* 0x0000000000017941 */ /* 0x000fea0003800000 */
.L_x_254:
        /* <DEDUP_REMOVED lines=9> */
.L_x_257:
[----:B------:R-:W-:Y:S05]  /*6f20*/  BSYNC B1 ;  /* 0x0000000000017941 */ /* 0x000fea0003800000 */
.L_x_256:
        /* <DEDUP_REMOVED lines=10> */
.L_x_259:
[----:B------:R-:W-:Y:S05]  /*6fd0*/  BSYNC B1 ;  /* 0x0000000000017941 */ /* 0x000fea0003800000 */
.L_x_258:
        /* <DEDUP_REMOVED lines=10> */
.L_x_261:
[----:B------:R-:W-:Y:S05]  /*7080*/  BSYNC B1 ;  /* 0x0000000000017941 */ /* 0x000fea0003800000 */
.L_x_260:
        /* <DEDUP_REMOVED lines=9> */
.L_x_263:
[----:B------:R-:W-:Y:S05]  /*7120*/  BSYNC B1 ;  /* 0x0000000000017941 */ /* 0x000fea0003800000 */
.L_x_262:
        /* <DEDUP_REMOVED lines=9> */
.L_x_265:
[----:B------:R-:W-:Y:S05]  /*71c0*/  BSYNC B1 ;  /* 0x0000000000017941 */ /* 0x000fea0003800000 */
.L_x_264:
        /* <DEDUP_REMOVED lines=10> */
.L_x_267:
[----:B------:R-:W-:Y:S05]  /*7270*/  BSYNC B1 ;  /* 0x0000000000017941 */ /* 0x000fea0003800000 */
.L_x_266:
        /* <DEDUP_REMOVED lines=10> */
.L_x_269:
[----:B------:R-:W-:Y:S05]  /*7320*/  BSYNC B1 ;  /* 0x0000000000017941 */ /* 0x000fea0003800000 */
.L_x_268:
        /* <DEDUP_REMOVED lines=9> */
.L_x_271:
[----:B------:R-:W-:Y:S05]  /*73c0*/  BSYNC B1 ;  /* 0x0000000000017941 */ /* 0x000fea0003800000 */
.L_x_270:
        /* <DEDUP_REMOVED lines=9> */
.L_x_273:
[----:B------:R-:W-:Y:S05]  /*7460*/  BSYNC B1 ;  /* 0x0000000000017941 */ /* 0x000fea0003800000 */
.L_x_272:
        /* <DEDUP_REMOVED lines=10> */
.L_x_275:
[----:B------:R-:W-:Y:S05]  /*7510*/  BSYNC B1 ;  /* 0x0000000000017941 */ /* 0x000fea0003800000 */
.L_x_274:
        /* <DEDUP_REMOVED lines=10> */
.L_x_277:
[----:B------:R-:W-:Y:S05]  /*75c0*/  BSYNC B1 ;  /* 0x0000000000017941 */ /* 0x000fea0003800000 */
.L_x_276:
        /* <DEDUP_REMOVED lines=9> */
.L_x_279:
[----:B------:R-:W-:Y:S05]  /*7660*/  BSYNC B1 ;  /* 0x0000000000017941 */ /* 0x000fea0003800000 */
.L_x_278:
        /* <DEDUP_REMOVED lines=9> */
.L_x_281:
[----:B------:R-:W-:Y:S05]  /*7700*/  BSYNC B1 ;  /* 0x0000000000017941 */ /* 0x000fea0003800000 */
.L_x_280:
        /* <DEDUP_REMOVED lines=10> */
.L_x_283:
[----:B------:R-:W-:Y:S05]  /*77b0*/  BSYNC B1 ;  /* 0x0000000000017941 */ /* 0x000fea0003800000 */
.L_x_282:
        /* <DEDUP_REMOVED lines=10> */
.L_x_285:
[----:B------:R-:W-:Y:S05]  /*7860*/  BSYNC B1 ;  /* 0x0000000000017941 */ /* 0x000fea0003800000 */
.L_x_284:
[----:B01--45:R-:W-:Y:S01]  /*7870*/  IMAD.U32 R7, R22, 0x10000, RZ ;  /* 0x0001000016077824 */ /* 0x033fe200078e00ff */
        /* <DEDUP_REMOVED lines=8> */
.L_x_287:
[----:B------:R-:W-:Y:S05]  /*7900*/  BSYNC B1 ;  /* 0x0000000000017941 */ /* 0x000fea0003800000 */
.L_x_286:
[----:B0----5:R-:W-:Y:S01]  /*7910*/  IMAD.U32 R5, R22, 0x10000, RZ ;  /* 0x0001000016057824 */ /* 0x021fe200078e00ff */
[----:B------:R-:W-:Y:S01]  /*7920*/  ISETP.GT.AND P1, PT, R3, 0x8, P1 ;  /* 0x000000080300780c */ /* 0x000fe20000f24270 */
[----:B------:R-:W-:Y:S01]  /*7930*/  @P0 IMAD.MOV.U32 R4, RZ, RZ, R10 ;  /* 0x000000ffff040224 */ /* 0x000fe200078e000a */
[----:B------:R-:W-:Y:S01]  /*7940*/  BSSY B1, `(.L_x_288) ;  /* 0x0000009000017945 */ /* 0x000fe20003800000 */
[----:B------:R-:W-:-:S04]  /*7950*/  FMUL R5, R5, R154 ;  /* 0x0000009a05057220 */ /* 0x000fc80000400000 */
[----:B------:R-:W-:-:S05]  /*7960*/  FFMA R5, R150, R153, R5 ;  /* 0x0000009996057223 */ /* 0x000fca0000000005 */
[----:B------:R-:W-:-:S04]  /*7970*/  F2FP.BF16.F32.PACK_AB R5, RZ, R5 ;  /* 0x00000005ff05723e */ /* 0x000fc800000010ff */
[----:B------:R-:W-:Y:S01]  /*7980*/  PRMT R2, R5, 0x7610, R2 ;  /* 0x0000761005027816 */ /* 0x000fe20000000002 */
[----:B------:R-:W-:-:S05]  /*7990*/  @P0 IMAD.MOV.U32 R5, RZ, RZ, R11 ;  /* 0x000000ffff050224 */ /* 0x000fca00078e000b */
[----:B------:R0:W-:Y:S01]  /*79a0*/  @P0 STG.E.U16 desc[UR36][R4.64+0x1f0], R2 ;  /* 0x0001f00204000986 */ /* 0x0001e2000c101524 */
[----:B------:R-:W-:Y:S05]  /*79b0*/  @!P1 BRA `(.L_x_289) ;  /* 0x0000000000049947 */ /* 0x000fea0003800000 */
[----:B------:R4:W5:Y:S02]  /*79c0*/  LDG.E.LTC128B.U16 R22, desc[UR36][R8.64+0x1f2] ;  /* 0x0001f22408167981 */ /* 0x000964000c1e1520 */
.L_x_289:
[----:B------:R-:W-:Y:S05]  /*79d0*/  BSYNC B1 ;  /* 0x0000000000017941 */ /* 0x000fea0003800000 */
.L_x_288:
[----:B------:R-:W-:Y:S05]  /*79e0*/  @!P1 BRA `(.L_x_290) ;  /* 0x0000002400409947 */ /* 0x000fea0003800000 */
[----:B-----5:R-:W-:-:S04]  /*79f0*/  IMAD.U32 R3, R22, 0x10000, RZ ;  /* 0x0001000016037824 */ /* 0x020fc800078e00ff */
[----:B------:R-:W-:-:S04]  /*7a00*/  FMUL R0, R3, R154 ;  /* 0x0000009a03007220 */ /* 0x000fc80000400000 */
[----:B------:R-:W-:-:S05]  /*7a10*/  FFMA R0, R151, R153, R0 ;  /* 0x0000009997007223 */ /* 0x000fca0000000000 */
[----:B------:R-:W-:-:S05]  /*7a20*/  F2FP.BF16.F32.PACK_AB R0, RZ, R0 ;  /* 0x00000000ff00723e */ /* 0x000fca00000010ff */
[----:B------:R0:W-:Y:S01]  /*7a30*/  STG.E.U16 desc[UR36][R10.64+0x1f2], R0 ;  /* 0x0001f2000a007986 */ /* 0x0001e2000c101524 */
[----:B------:R-:W-:Y:S05]  /*7a40*/  BRA `(.L_x_290) ;  /* 0x0000002400287947 */ /* 0x000fea0003800000 */
.L_x_37:
[----:B------:R-:W-:Y:S01]  /*7a50*/  ISETP.GT.AND P2, PT, R0, 0x1, PT ;  /* 0x000000010000780c */ /* 0x000fe20003f44270 */
[----:B------:R-:W-:Y:S01]  /*7a60*/  ULDC.64 UR4, c[0x0][0x5c0] ;  /* 0x0001700000047ab9 */ /* 0x000fe20000000a00 */
[-C--:B------:R-:W-:Y:S01]  /*7a70*/  FMUL R24, R24, R153.reuse ;  /* 0x0000009918187220 */ /* 0x080fe20000400000 */
[-C--:B------:R-:W-:Y:S01]  /*7a80*/  FMUL R25, R25, R153.reuse ;  /* 0x0000009919197220 */ /* 0x080fe20000400000 */
[----:B------:R-:W-:Y:S01]  /*7a90*/  ISETP.GT.AND P1, PT, R3, RZ, P2 ;  /* 0x000000ff0300720c */ /* 0x000fe20001724270 */
[-C--:B------:R-:W-:Y:S01]  /*7aa0*/  FMUL R26, R26, R153.reuse ;  /* 0x000000991a1a7220 */ /* 0x080fe20000400000 */
[----:B------:R-:W-:Y:S01]  /*7ab0*/  LEA R4, P4, R6, UR4, 0x1 ;  /* 0x0000000406047c11 */ /* 0x000fe2000f8808ff */
[-C--:B------:R-:W-:Y:S01]  /*7ac0*/  FMUL R27, R27, R153.reuse ;  /* 0x000000991b1b7220 */ /* 0x080fe20000400000 */
[----:B------:R-:W-:Y:S01]  /*7ad0*/  F2FP.BF16.F32.PACK_AB R24, RZ, R24 ;  /* 0x00000018ff18723e */ /* 0x000fe200000010ff */
[-C--:B------:R-:W-:Y:S01]  /*7ae0*/  FMUL R28, R28, R153.reuse ;  /* 0x000000991c1c7220 */ /* 0x080fe20000400000 */
[----:B------:R-:W-:Y:S01]  /*7af0*/  LEA.HI.X R5, R6, UR5, R181, 0x1, P4 ;  /* 0x0000000506057c11 */ /* 0x000fe2000a0f0cb5 */
[----:B------:R-:W-:Y:S01]  /*7b00*/  FMUL R29, R29, R153 ;  /* 0x000000991d1d7220 */ /* 0x000fe20000400000 */
[----:B------:R-:W-:Y:S01]  /*7b10*/  F2FP.BF16.F32.PACK_AB R25, RZ, R25 ;  /* 0x00000019ff19723e */ /* 0x000fe200000010ff */
[-C--:B------:R-:W-:Y:S01]  /*7b20*/  FMUL R30, R30, R153.reuse ;  /* 0x000000991e1e7220 */ /* 0x080fe20000400000 */
[----:B------:R-:W-:Y:S01]  /*7b30*/  ISETP.GT.AND P2, PT, R3, 0x8, P2 ;  /* 0x000000080300780c */ /* 0x000fe20001744270 */
[----:B------:R-:W-:Y:S01]  /*7b40*/  @P3 STG.E.U16 desc[UR36][R4.64], R24 ;  /* 0x0000001804003986 */ /* 0x000fe2000c101524 */
[C---:B------:R-:W-:Y:S01]  /*7b50*/  SHF.L.U64.HI R11, R10.reuse, 0x4, R11 ;  /* 0x000000040a0b7819 */ /* 0x040fe2000001020b */
[-C--:B------:R-:W-:Y:S01]  /*7b60*/  FMUL R31, R31, R153.reuse ;  /* 0x000000991f1f7220 */ /* 0x080fe20000400000 */
[----:B------:R-:W-:Y:S01]  /*7b70*/  LEA R6, P3, R10, R4, 0x4 ;  /* 0x000000040a067211 */ /* 0x000fe200078620ff */
[----:B------:R-:W-:Y:S01]  /*7b80*/  @P1 STG.E.U16 desc[UR36][R4.64+0x2], R25 ;  /* 0x0000021904001986 */ /* 0x000fe2000c101524 */
[----:B------:R-:W-:Y:S01]  /*7b90*/  ISETP.GT.AND P1, PT, R3, 0x8, P0 ;  /* 0x000000080300780c */ /* 0x000fe20000724270 */
[----:B------:R-:W-:Y:S01]  /*7ba0*/  FMUL R32, R32, R153 ;  /* 0x0000009920207220 */ /* 0x000fe20000400000 */
[----:B------:R-:W-:Y:S01]  /*7bb0*/  F2FP.BF16.F32.PACK_AB R26, RZ, R26 ;  /* 0x0000001aff1a723e */ /* 0x000fe200000010ff */
[----:B------:R-:W-:Y:S01]  /*7bc0*/  IMAD.X R7, R11, 0x1, R5, P3 ;  /* 0x000000010b077824 */ /* 0x000fe200018e0605 */
[----:B------:R-:W-:Y:S01]  /*7bd0*/  F2FP.BF16.F32.PACK_AB R27, RZ, R27 ;  /* 0x0000001bff1b723e */ /* 0x000fe200000010ff */
[-C--:B------:R-:W-:Y:S01]  /*7be0*/  FMUL R33, R33, R153.reuse ;  /* 0x0000009921217220 */ /* 0x080fe20000400000 */
[----:B------:R-:W-:Y:S01]  /*7bf0*/  ISETP.GT.AND P0, PT, R0, 0x8, PT ;  /* 0x000000080000780c */ /* 0x000fe20003f04270 */
[-C--:B------:R-:W-:Y:S01]  /*7c00*/  FMUL R34, R34, R153.reuse ;  /* 0x0000009922227220 */ /* 0x080fe20000400000 */
[----:B------:R-:W-:Y:S01]  /*7c10*/  F2FP.BF16.F32.PACK_AB R28, RZ, R28 ;  /* 0x0000001cff1c723e */ /* 0x000fe200000010ff */
[-C--:B------:R-:W-:Y:S01]  /*7c20*/  FMUL R35, R35, R153.reuse ;  /* 0x0000009923237220 */ /* 0x080fe20000400000 */
[C---:B------:R-:W-:Y:S01]  /*7c30*/  ISETP.GT.AND P4, PT, R3.reuse, RZ, P0 ;  /* 0x000000ff0300720c */ /* 0x040fe20000784270 */
[----:B------:R-:W-:Y:S01]  /*7c40*/  FMUL R36, R36, R153 ;  /* 0x0000009924247220 */ /* 0x000fe20000400000 */
[----:B------:R-:W-:Y:S01]  /*7c50*/  F2FP.BF16.F32.PACK_AB R29, RZ, R29 ;  /* 0x0000001dff1d723e */ /* 0x000fe200000010ff */
[----:B------:R-:W-:Y:S01]  /*7c60*/  @P1 STG.E.U16 desc[UR36][R6.64], R26 ;  /* 0x0000001a06001986 */ /* 0x000fe2000c101524 */
[----:B------:R-:W-:Y:S01]  /*7c70*/  ISETP.GT.AND P1, PT, R3, 0x8, P0 ;  /* 0x000000080300780c */ /* 0x000fe20000724270 */
[-C--:B------:R-:W-:Y:S01]  /*7c80*/  FMUL R37, R37, R153.reuse ;  /* 0x0000009925257220 */ /* 0x080fe20000400000 */
[----:B------:R-:W-:Y:S01]  /*7c90*/  F2FP.BF16.F32.PACK_AB R30, RZ, R30 ;  /* 0x0000001eff1e723e */ /* 0x000fe200000010ff */
[----:B------:R-:W-:Y:S01]  /*7ca0*/  @P2 STG.E.U16 desc[UR36][R6.64+0x2], R27 ;  /* 0x0000021b06002986 */ /* 0x000fe2000c101524 */
[----:B------:R-:W-:Y:S01]  /*7cb0*/  ISETP.GT.AND P2, PT, R0, 0x9, PT ;  /* 0x000000090000780c */ /* 0x000fe20003f44270 */
[----:B------:R-:W-:Y:S01]  /*7cc0*/  FMUL R38, R38, R153 ;  /* 0x0000009926267220 */ /* 0x000fe20000400000 */
[----:B------:R-:W-:Y:S01]  /*7cd0*/  F2FP.BF16.F32.PACK_AB R31, RZ, R31 ;  /* 0x0000001fff1f723e */ /* 0x000fe200000010ff */
[-C--:B------:R-:W-:Y:S01]  /*7ce0*/  FMUL R39, R39, R153.reuse ;  /* 0x0000009927277220 */ /* 0x080fe20000400000 */
[C---:B------:R-:W-:Y:S01]  /*7cf0*/  ISETP.GT.AND P3, PT, R3.reuse, RZ, P2 ;  /* 0x000000ff0300720c */ /* 0x040fe20001764270 */
[----:B------:R-:W-:Y:S01]  /*7d00*/  @P4 STG.E.U16 desc[UR36][R4.64+0x10], R28 ;  /* 0x0000101c04004986 */ /* 0x000fe2000c101524 */
[----:B------:R-:W-:Y:S01]  /*7d10*/  ISETP.GT.AND P2, PT, R3, 0x8, P2 ;  /* 0x000000080300780c */ /* 0x000fe20001744270 */
[-C--:B------:R-:W-:Y:S01]  /*7d20*/  FMUL R40, R40, R153.reuse ;  /* 0x0000009928287220 */ /* 0x080fe20000400000 */
[----:B------:R-:W-:Y:S01]  /*7d30*/  ISETP.GT.AND P0, PT, R0, 0x10, PT ;  /* 0x000000100000780c */ /* 0x000fe20003f04270 */
[-C--:B------:R-:W-:Y:S01]  /*7d40*/  FMUL R41, R41, R153.reuse ;  /* 0x0000009929297220 */ /* 0x080fe20000400000 */
[----:B------:R-:W-:Y:S01]  /*7d50*/  F2FP.BF16.F32.PACK_AB R32, RZ, R32 ;  /* 0x00000020ff20723e */ /* 0x000fe200000010ff */
[-C--:B------:R-:W-:Y:S01]  /*7d60*/  FMUL R42, R42, R153.reuse ;  /* 0x000000992a2a7220 */ /* 0x080fe20000400000 */
[----:B------:R-:W-:Y:S01]  /*7d70*/  ISETP.GT.AND P4, PT, R3, RZ, P0 ;  /* 0x000000ff0300720c */ /* 0x000fe20000784270 */
[----:B------:R-:W-:Y:S01]  /*7d80*/  FMUL R43, R43, R153 ;  /* 0x000000992b2b7220 */ /* 0x000fe20000400000 */
[----:B------:R-:W-:Y:S01]  /*7d90*/  F2FP.BF16.F32.PACK_AB R33, RZ, R33 ;  /* 0x00000021ff21723e */ /* 0x000fe200000010ff */
[-C--:B------:R-:W-:Y:S01]  /*7da0*/  FMUL R44, R44, R153.reuse ;  /* 0x000000992c2c7220 */ /* 0x080fe20000400000 */
[----:B------:R-:W-:Y:S01]  /*7db0*/  F2FP.BF16.F32.PACK_AB R34, RZ, R34 ;  /* 0x00000022ff22723e */ /* 0x000fe200000010ff */
[----:B------:R-:W-:Y:S01]  /*7dc0*/  @P3 STG.E.U16 desc[UR36][R4.64+0x12], R29 ;  /* 0x0000121d04003986 */ /* 0x000fe2000c101524 */
[----:B------:R-:W-:Y:S01]  /*7dd0*/  ISETP.GT.AND P3, PT, R0, 0x11, PT ;  /* 0x000000110000780c */ /* 0x000fe20003f64270 */
[----:B------:R-:W-:Y:S01]  /*7de0*/  FMUL R45, R45, R153 ;  /* 0x000000992d2d7220 */ /* 0x000fe20000400000 */
[----:B------:R-:W-:Y:S01]  /*7df0*/  F2FP.BF16.F32.PACK_AB R35, RZ, R35 ;  /* 0x00000023ff23723e */ /* 0x000fe200000010ff */
[----:B------:R-:W-:Y:S01]  /*7e00*/  @P1 STG.E.U16 desc[UR36][R6.64+0x10], R30 ;  /* 0x0000101e06001986 */ /* 0x000fe2000c101524 */
[C---:B------:R-:W-:Y:S01]  /*7e10*/  ISETP.GT.AND P1, PT, R3.reuse, 0x8, P0 ;  /* 0x000000080300780c */ /* 0x040fe20000724270 */
[-C--:B------:R-:W-:Y:S01]  /*7e20*/  FMUL R46, R46, R153.reuse ;  /* 0x000000992e2e7220 */ /* 0x080fe20000400000 */
[----:B------:R-:W-:Y:S01]  /*7e30*/  ISETP.GT.AND P0, PT, R0, 0x18, PT ;  /* 0x000000180000780c */ /* 0x000fe20003f04270 */
[----:B------:R-:W-:Y:S01]  /*7e40*/  @P2 STG.E.U16 desc[UR36][R6.64+0x12], R31 ;  /* 0x0000121f06002986 */ /* 0x000fe2000c101524 */
[----:B------:R-:W-:Y:S01]  /*7e50*/  ISETP.GT.AND P2, PT, R3, RZ, P3 ;  /* 0x000000ff0300720c */ /* 0x000fe20001f44270 */
[-C--:B------:R-:W-:Y:S01]  /*7e60*/  FMUL R47, R47, R153.reuse ;  /* 0x000000992f2f7220 */ /* 0x080fe20000400000 */
[C---:B------:R-:W-:Y:S01]  /*7e70*/  ISETP.GT.AND P3, PT, R3.reuse, 0x8, P3 ;  /* 0x000000080300780c */ /* 0x040fe20001f64270 */
[----:B------:R-:W-:Y:S01]  /*7e80*/  @P4 STG.E.U16 desc[UR36][R4.64+0x20], R32 ;  /* 0x0000202004004986 */ /* 0x000fe2000c101524 */
[----:B------:R-:W-:Y:S01]  /*7e90*/  ISETP.GT.AND P4, PT, R3, RZ, P0 ;  /* 0x000000ff0300720c */ /* 0x000fe20000784270 */
[-C--:B------:R-:W-:Y:S01]  /*7ea0*/  FMUL R48, R48, R153.reuse ;  /* 0x0000009930307220 */ /* 0x080fe20000400000 */
[----:B------:R-:W-:Y:S01]  /*7eb0*/  F2FP.BF16.F32.PACK_AB R36, RZ, R36 ;  /* 0x00000024ff24723e */ /* 0x000fe200000010ff */
[----:B------:R-:W-:Y:S01]  /*7ec0*/  FMUL R49, R49, R153 ;  /* 0x0000009931317220 */ /* 0x000fe20000400000 */
[----:B------:R-:W-:Y:S01]  /*7ed0*/  F2FP.BF16.F32.PACK_AB R37, RZ, R37 ;  /* 0x00000025ff25723e */ /* 0x000fe200000010ff */
[-C--:B------:R-:W-:Y:S01]  /*7ee0*/  FMUL R50, R50, R153.reuse ;  /* 0x0000009932327220 */ /* 0x080fe20000400000 */
[----:B------:R-:W-:Y:S01]  /*7ef0*/  F2FP.BF16.F32.PACK_AB R38, RZ, R38 ;  /* 0x00000026ff26723e */ /* 0x000fe200000010ff */
[----:B------:R-:W-:Y:S01]  /*7f00*/  FMUL R51, R51, R153 ;  /* 0x0000009933337220 */ /* 0x000fe20000400000 */
[----:B------:R-:W-:Y:S01]  /*7f10*/  F2FP.BF16.F32.PACK_AB R39, RZ, R39 ;  /* 0x00000027ff27723e */ /* 0x000fe200000010ff */
[----:B------:R-:W-:Y:S01]  /*7f20*/  @P2 STG.E.U16 desc[UR36][R4.64+0x22], R33 ;  /* 0x0000222104002986 */ /* 0x000fe2000c101524 */
[----:B------:R-:W-:Y:S01]  /*7f30*/  F2FP.BF16.F32.PACK_AB R40, RZ, R40 ;  /* 0x00000028ff28723e */ /* 0x000fe200000010ff */
[----:B------:R-:W-:Y:S01]  /*7f40*/  FMUL R52, R52, R153 ;  /* 0x0000009934347220 */ /* 0x000fe20000400000 */
[----:B------:R-:W-:Y:S01]  /*7f50*/  F2FP.BF16.F32.PACK_AB R41, RZ, R41 ;  /* 0x00000029ff29723e */ /* 0x000fe200000010ff */
[----:B------:R-:W-:Y:S01]  /*7f60*/  @P1 STG.E.U16 desc[UR36][R6.64+0x20], R34 ;  /* 0x0000202206001986 */ /* 0x000fe2000c101524 */
[----:B------:R-:W-:Y:S01]  /*7f70*/  ISETP.GT.AND P1, PT, R3, 0x8, P0 ;  /* 0x000000080300780c */ /* 0x000fe20000724270 */
[-C--:B------:R-:W-:Y:S01]  /*7f80*/  FMUL R53, R53, R153.reuse ;  /* 0x0000009935357220 */ /* 0x080fe20000400000 */
[C---:B------:R-:W-:Y:S01]  /*7f90*/  ISETP.GT.AND P0, PT, R0.reuse, 0x20, PT ;  /* 0x000000200000780c */ /* 0x040fe20003f04270 */
[----:B------:R-:W-:Y:S01]  /*7fa0*/  @P3 STG.E.U16 desc[UR36][R6.64+0x22], R35 ;  /* 0x0000222306003986 */ /* 0x000fe2000c101524 */
[----:B------:R-:W-:Y:S01]  /*7fb0*/  ISETP.GT.AND P3, PT, R0, 0x19, PT ;  /* 0x000000190000780c */ /* 0x000fe20003f64270 */
[-C--:B------:R-:W-:Y:S01]  /*7fc0*/  FMUL R54, R54, R153.reuse ;  /* 0x0000009936367220 */ /* 0x080fe20000400000 */
[----:B------:R-:W-:Y:S01]  /*7fd0*/  F2FP.BF16.F32.PACK_AB R42, RZ, R42 ;  /* 0x0000002aff2a723e */ /* 0x000fe200000010ff */
[----:B------:R-:W-:Y:S01]  /*7fe0*/  @P4 STG.E.U16 desc[UR36][R4.64+0x30], R36 ;  /* 0x0000302404004986 */ /* 0x000fe2000c101524 */
[----:B------:R-:W-:Y:S01]  /*7ff0*/  ISETP.GT.AND P2, PT, R3, RZ, P3 ;  /* 0x000000ff0300720c */ /* 0x000fe20001f44270 */
[-C--:B------:R-:W-:Y:S01]  /*8000*/  FMUL R55, R55, R153.reuse ;  /* 0x0000009937377220 */ /* 0x080fe20000400000 */
[C---:B------:R-:W-:Y:S01]  /*8010*/  ISETP.GT.AND P3, PT, R3.reuse, 0x8, P3 ;  /* 0x000000080300780c */ /* 0x040fe20001f64270 */
[-C--:B------:R-:W-:Y:S01]  /*8020*/  FMUL R56, R56, R153.reuse ;  /* 0x0000009938387220 */ /* 0x080fe20000400000 */
[----:B------:R-:W-:Y:S01]  /*8030*/  ISETP.GT.AND P4, PT, R3, RZ, P0 ;  /* 0x000000ff0300720c */ /* 0x000fe20000784270 */
[----:B------:R-:W-:Y:S01]  /*8040*/  FMUL R57, R57, R153 ;  /* 0x0000009939397220 */ /* 0x000fe20000400000 */
[----:B------:R-:W-:Y:S01]  /*8050*/  F2FP.BF16.F32.PACK_AB R43, RZ, R43 ;  /* 0x0000002bff2b723e */ /* 0x000fe200000010ff */
[-C--:B------:R-:W-:Y:S01]  /*8060*/  FMUL R58, R58, R153.reuse ;  /* 0x000000993a3a7220 */ /* 0x080fe20000400000 */
[----:B------:R-:W-:Y:S01]  /*8070*/  F2FP.BF16.F32.PACK_AB R44, RZ, R44 ;  /* 0x0000002cff2c723e */ /* 0x000fe200000010ff */
[----:B------:R-:W-:Y:S01]  /*8080*/  FMUL R59, R59, R153 ;  /* 0x000000993b3b7220 */ /* 0x000fe20000400000 */
[----:B------:R-:W-:Y:S01]  /*8090*/  F2FP.BF16.F32.PACK_AB R45, RZ, R45 ;  /* 0x0000002dff2d723e */ /* 0x000fe200000010ff */
[----:B------:R-:W-:Y:S01]  /*80a0*/  FMUL R60, R60, R153 ;  /* 0x000000993c3c7220 */ /* 0x000fe20000400000 */
[----:B------:R-:W-:Y:S01]  /*80b0*/  F2FP.BF16.F32.PACK_AB R46, RZ, R46 ;  /* 0x0000002eff2e723e */ /* 0x000fe200000010ff */
[----:B------:R-:W-:Y:S01]  /*80c0*/  @P2 STG.E.U16 desc[UR36][R4.64+0x32], R37 ;  /* 0x0000322504002986 */ /* 0x000fe2000c101524 */
[----:B------:R-:W-:Y:S01]  /*80d0*/  F2FP.BF16.F32.PACK_AB R47, RZ, R47 ;  /* 0x0000002fff2f723e */ /* 0x000fe200000010ff */
[-C--:B------:R-:W-:Y:S01]  /*80e0*/  FMUL R61, R61, R153.reuse ;  /* 0x000000993d3d7220 */ /* 0x080fe20000400000 */
[----:B------:R-:W-:Y:S01]  /*80f0*/  F2FP.BF16.F32.PACK_AB R48, RZ, R48 ;  /* 0x00000030ff30723e */ /* 0x000fe200000010ff */
[----:B------:R-:W-:Y:S01]  /*8100*/  @P1 STG.E.U16 desc[UR36][R6.64+0x30], R38 ;  /* 0x0000302606001986 */ /* 0x000fe2000c101524 */
[----:B------:R-:W-:Y:S01]  /*8110*/  ISETP.GT.AND P1, PT, R3, 0x8, P0 ;  /* 0x000000080300780c */ /* 0x000fe20000724270 */
[-C--:B------:R-:W-:Y:S01]  /*8120*/  FMUL R62, R62, R153.reuse ;  /* 0x000000993e3e7220 */ /* 0x080fe20000400000 */
[C---:B------:R-:W-:Y:S01]  /*8130*/  ISETP.GT.AND P0, PT, R0.reuse, 0x28, PT ;  /* 0x000000280000780c */ /* 0x040fe20003f04270 */
[----:B------:R-:W-:Y:S01]  /*8140*/  @P3 STG.E.U16 desc[UR36][R6.64+0x32], R39 ;  /* 0x0000322706003986 */ /* 0x000fe2000c101524 */
[----:B------:R-:W-:Y:S01]  /*8150*/  ISETP.GT.AND P3, PT, R0, 0x21, PT ;  /* 0x000000210000780c */ /* 0x000fe20003f64270 */
[----:B------:R-:W-:Y:S01]  /*8160*/  FMUL R63, R63, R153 ;  /* 0x000000993f3f7220 */ /* 0x000fe20000400000 */
[----:B------:R-:W-:Y:S01]  /*8170*/  F2FP.BF16.F32.PACK_AB R49, RZ, R49 ;  /* 0x00000031ff31723e */ /* 0x000fe200000010ff */
[----:B------:R-:W-:Y:S01]  /*8180*/  @P4 STG.E.U16 desc[UR36][R4.64+0x40], R40 ;  /* 0x0000402804004986 */ /* 0x000fe2000c101524 */
[C---:B------:R-:W-:Y:S01]  /*8190*/  ISETP.GT.AND P2, PT, R3.reuse, RZ, P3 ;  /* 0x000000ff0300720c */ /* 0x040fe20001f44270 */
[-C--:B------:R-:W-:Y:S01]  /*81a0*/  FMUL R64, R64, R153.reuse ;  /* 0x0000009940407220 */ /* 0x080fe20000400000 */
[----:B------:R-:W-:Y:S01]  /*81b0*/  ISETP.GT.AND P3, PT, R3, 0x8, P3 ;  /* 0x000000080300780c */ /* 0x000fe20001f64270 */
[-C--:B------:R-:W-:Y:S01]  /*81c0*/  FMUL R65, R65, R153.reuse ;  /* 0x0000009941417220 */ /* 0x080fe20000400000 */
        /* <DEDUP_REMOVED lines=248> */
[----:B------:R-:W-:-:S02]  /*9150*/  ISETP.GT.AND P1, PT, R3, 0x8, P0 ;  /* 0x000000080300780c */ /* 0x000fc40000724270 */
[C---:B------:R-:W-:Y:S01]  /*9160*/  ISETP.GT.AND P0, PT, R0.reuse, 0x78, PT ;  /* 0x000000780000780c */ /* 0x040fe20003f04270 */
[----:B------:R-:W-:Y:S01]  /*9170*/  @P3 STG.E.U16 desc[UR36][R6.64+0xd2], R79 ;  /* 0x0000d24f06003986 */ /* 0x000fe2000c101524 */
[----:B------:R-:W-:Y:S02]  /*9180*/  ISETP.GT.AND P3, PT, R0, 0x71, PT ;  /* 0x000000710000780c */ /* 0x000fe40003f64270 */
[----:B------:R-:W-:Y:S01]  /*9190*/  F2FP.BF16.F32.PACK_AB R119, RZ, R119 ;  /* 0x00000077ff77723e */ /* 0x000fe200000010ff */
[----:B------:R-:W-:Y:S01]  /*91a0*/  @P4 STG.E.U16 desc[UR36][R4.64+0xe0], R80 ;  /* 0x0000e05004004986 */ /* 0x000fe2000c101524 */
[C---:B------:R-:W-:Y:S02]  /*91b0*/  ISETP.GT.AND P2, PT, R3.reuse, RZ, P3 ;  /* 0x000000ff0300720c */ /* 0x040fe40001f44270 */
[C---:B------:R-:W-:Y:S02]  /*91c0*/  ISETP.GT.AND P3, PT, R3.reuse, 0x8, P3 ;  /* 0x000000080300780c */ /* 0x040fe40001f64270 */
[----:B------:R-:W-:-:S02]  /*91d0*/  ISETP.GT.AND P4, PT, R3, RZ, P0 ;  /* 0x000000ff0300720c */ /* 0x000fc40000784270 */
[----:B------:R-:W-:Y:S02]  /*91e0*/  F2FP.BF16.F32.PACK_AB R120, RZ, R120 ;  /* 0x00000078ff78723e */ /* 0x000fe400000010ff */
[----:B------:R-:W-:Y:S02]  /*91f0*/  F2FP.BF16.F32.PACK_AB R121, RZ, R121 ;  /* 0x00000079ff79723e */ /* 0x000fe400000010ff */
[----:B------:R-:W-:Y:S02]  /*9200*/  F2FP.BF16.F32.PACK_AB R122, RZ, R122 ;  /* 0x0000007aff7a723e */ /* 0x000fe400000010ff */
[----:B------:R-:W-:Y:S01]  /*9210*/  F2FP.BF16.F32.PACK_AB R123, RZ, R123 ;  /* 0x0000007bff7b723e */ /* 0x000fe200000010ff */
[----:B------:R-:W-:Y:S01]  /*9220*/  @P2 STG.E.U16 desc[UR36][R4.64+0xe2], R81 ;  /* 0x0000e25104002986 */ /* 0x000fe2000c101524 */
[----:B------:R-:W-:Y:S02]  /*9230*/  F2FP.BF16.F32.PACK_AB R124, RZ, R124 ;  /* 0x0000007cff7c723e */ /* 0x000fe400000010ff */
        /* <DEDUP_REMOVED lines=66> */
[----:B------:R-:W-:Y:S04]  /*9660*/  @P2 STG.E.U16 desc[UR36][R4.64+0x122], R97 ;  /* 0x0001226104002986 */ /* 0x000fe8000c101524 */
[----:B------:R-:W-:Y:S01]  /*9670*/  @P1 STG.E.U16 desc[UR36][R6.64+0x120], R98 ;  /* 0x0001206206001986 */ /* 0x000fe2000c101524 */
[----:B------:R-:W-:-:S02]  /*9680*/  ISETP.GT.AND P1, PT, R3, 0x8, P0 ;  /* 0x000000080300780c */ /* 0x000fc40000724270 */
[C---:B------:R-:W-:Y:S01]  /*9690*/  ISETP.GT.AND P0, PT, R0.reuse, 0xa0, PT ;  /* 0x000000a00000780c */ /* 0x040fe20003f04270 */
[----:B------:R-:W-:Y:S01]  /*96a0*/  @P3 STG.E.U16 desc[UR36][R6.64+0x122], R99 ;  /* 0x0001226306003986 */ /* 0x000fe2000c101524 */
[----:B------:R-:W-:-:S03]  /*96b0*/  ISETP.GT.AND P3, PT, R0, 0x99, PT ;  /* 0x000000990000780c */ /* 0x000fc60003f64270 */
[----:B------:R-:W-:Y:S01]  /*96c0*/  @P4 STG.E.U16 desc[UR36][R4.64+0x130], R100 ;  /* 0x0001306404004986 */ /* 0x000fe2000c101524 */
[C---:B------:R-:W-:Y:S02]  /*96d0*/  ISETP.GT.AND P2, PT, R3.reuse, RZ, P3 ;  /* 0x000000ff0300720c */ /* 0x040fe40001f44270 */
[C---:B------:R-:W-:Y:S02]  /*96e0*/  ISETP.GT.AND P3, PT, R3.reuse, 0x8, P3 ;  /* 0x000000080300780c */ /* 0x040fe40001f64270 */
[----:B------:R-:W-:-:S09]  /*96f0*/  ISETP.GT.AND P4, PT, R3, RZ, P0 ;  /* 0x000000ff0300720c */ /* 0x000fd20000784270 */
[----:B------:R-:W-:Y:S04]  /*9700*/  @P2 STG.E.U16 desc[UR36][R4.64+0x132], R101 ;  /* 0x0001326504002986 */ /* 0x000fe8000c101524 */
[----:B------:R-:W-:Y:S01]  /*9710*/  @P1 STG.E.U16 desc[UR36][R6.64+0x130], R102 ;  /* 0x0001306606001986 */ /* 0x000fe2000c101524 */
[----:B------:R-:W-:Y:S02]  /*9720*/  ISETP.GT.AND P1, PT, R3, 0x8, P0 ;  /* 0x000000080300780c */ /* 0x000fe40000724270 */
        /* <DEDUP_REMOVED lines=76> */
[C---:B------:R-:W-:Y:S02]  /*9bf0*/  ISETP.GT.AND P3, PT, R3.reuse, RZ, P0 ;  /* 0x000000ff0300720c */ /* 0x040fe40000764270 */
[----:B------:R-:W-:-:S07]  /*9c00*/  ISETP.GT.AND P0, PT, R3, 0x8, P0 ;  /* 0x000000080300780c */ /* 0x000fce0000704270 */
[----:B------:R-:W-:Y:S04]  /*9c10*/  @P2 STG.E.U16 desc[UR36][R4.64+0x1b2], R133 ;  /* 0x0001b28504002986 */ /* 0x000fe8000c101524 */
[----:B------:R-:W-:Y:S01]  /*9c20*/  @P1 STG.E.U16 desc[UR36][R6.64+0x1b0], R134 ;  /* 0x0001b08606001986 */ /* 0x000fe2000c101524 */
[----:B------:R-:W-:-:S03]  /*9c30*/  ISETP.GT.AND P1, PT, R0, 0xe8, PT ;  /* 0x000000e80000780c */ /* 0x000fc60003f24270 */
        /* <DEDUP_REMOVED lines=11> */
[C---:B------:R-:W-:Y:S02]  /*9cf0*/  ISETP.GT.AND P2, PT, R3.reuse, RZ, P0 ;  /* 0x000000ff0300720c */ /* 0x040fe40000744270 */
[----:B------:R-:W-:Y:S01]  /*9d00*/  ISETP.GT.AND P0, PT, R3, 0x8, P0 ;  /* 0x000000080300780c */ /* 0x000fe20000704270 */
[----:B------:R-:W-:Y:S01]  /*9d10*/  @P3 STG.E.U16 desc[UR36][R4.64+0x1d0], R140 ;  /* 0x0001d08c04003986 */ /* 0x000fe2000c101524 */
[----:B------:R-:W-:-:S04]  /*9d20*/  ISETP.GT.AND P3, PT, R0, 0xf0, PT ;  /* 0x000000f00000780c */ /* 0x000fc80003f64270 */
[C---:B------:R-:W-:Y:S02]  /*9d30*/  ISETP.GT.AND P4, PT, R3.reuse, RZ, P3 ;  /* 0x000000ff0300720c */ /* 0x040fe40001f84270 */
[----:B------:R-:W-:-:S03]  /*9d40*/  ISETP.GT.AND P3, PT, R3, 0x8, P3 ;  /* 0x000000080300780c */ /* 0x000fc60001f64270 */
[----:B------:R-:W-:Y:S01]  /*9d50*/  @P2 STG.E.U16 desc[UR36][R4.64+0x1d2], R141 ;  /* 0x0001d28d04002986 */ /* 0x000fe2000c101524 */
[----:B------:R-:W-:-:S03]  /*9d60*/  ISETP.GT.AND P2, PT, R0, 0xf8, PT ;  /* 0x000000f80000780c */ /* 0x000fc60003f44270 */
[----:B------:R-:W-:Y:S01]  /*9d70*/  @P1 STG.E.U16 desc[UR36][R6.64+0x1d0], R142 ;  /* 0x0001d08e06001986 */ /* 0x000fe2000c101524 */
[----:B------:R-:W-:-:S03]  /*9d80*/  ISETP.GT.AND P1, PT, R0, 0xf9, PT ;  /* 0x000000f90000780c */ /* 0x000fc60003f24270 */
[----:B------:R-:W-:Y:S01]  /*9d90*/  @P0 STG.E.U16 desc[UR36][R6.64+0x1d2], R143 ;  /* 0x0001d28f06000986 */ /* 0x000fe2000c101524 */
[----:B------:R-:W-:-:S03]  /*9da0*/  ISETP.GT.AND P0, PT, R0, 0xf1, PT ;  /* 0x000000f10000780c */ /* 0x000fc60003f04270 */
[----:B------:R-:W-:Y:S01]  /*9db0*/  @P4 STG.E.U16 desc[UR36][R4.64+0x1e0], R144 ;  /* 0x0001e09004004986 */ /* 0x000fe2000c101524 */
[C---:B------:R-:W-:Y:S02]  /*9dc0*/  ISETP.GT.AND P4, PT, R3.reuse, RZ, P0 ;  /* 0x000000ff0300720c */ /* 0x040fe40000784270 */
[----:B------:R-:W-:-:S11]  /*9dd0*/  ISETP.GT.AND P0, PT, R3, 0x8, P0 ;  /* 0x000000080300780c */ /* 0x000fd60000704270 */
[----:B------:R-:W-:Y:S01]  /*9de0*/  @P4 STG.E.U16 desc[UR36][R4.64+0x1e2], R145 ;  /* 0x0001e29104004986 */ /* 0x000fe2000c101524 */
[C---:B------:R-:W-:Y:S01]  /*9df0*/  ISETP.GT.AND P4, PT, R3.reuse, RZ, P2 ;  /* 0x000000ff0300720c */ /* 0x040fe20001784270 */
[----:B------:R-:W-:Y:S01]  /*9e00*/  @P0 IMAD.MOV.U32 R2, RZ, RZ, R6 ;  /* 0x000000ffff020224 */ /* 0x000fe200078e0006 */
[C---:B------:R-:W-:Y:S01]  /*9e10*/  ISETP.GT.AND P2, PT, R3.reuse, 0x8, P2 ;  /* 0x000000080300780c */ /* 0x040fe20001744270 */
[----:B------:R-:W-:Y:S01]  /*9e20*/  @P3 STG.E.U16 desc[UR36][R6.64+0x1e0], R146 ;  /* 0x0001e09206003986 */ /* 0x000fe2000c101524 */
[C---:B------:R-:W-:Y:S02]  /*9e30*/  ISETP.GT.AND P3, PT, R3.reuse, RZ, P1 ;  /* 0x000000ff0300720c */ /* 0x040fe40000f64270 */
[----:B------:R-:W-:Y:S01]  /*9e40*/  ISETP.GT.AND P1, PT, R3, 0x8, P1 ;  /* 0x000000080300780c */ /* 0x000fe20000f24270 */
[----:B------:R-:W-:-:S05]  /*9e50*/  @P0 IMAD.MOV.U32 R3, RZ, RZ, R7 ;  /* 0x000000ffff030224 */ /* 0x000fca00078e0007 */
[----:B------:R0:W-:Y:S02]  /*9e60*/  @P0 STG.E.U16 desc[UR36][R2.64+0x1e2], R147 ;  /* 0x0001e29302000986 */ /* 0x0001e4000c101524 */
[----:B0-----:R-:W-:Y:S02]  /*9e70*/  @P4 IMAD.MOV.U32 R2, RZ, RZ, R4 ;  /* 0x000000ffff024224 */ /* 0x001fe400078e0004 */
[----:B------:R-:W-:-:S05]  /*9e80*/  @P4 IMAD.MOV.U32 R3, RZ, RZ, R5 ;  /* 0x000000ffff034224 */ /* 0x000fca00078e0005 */
[----:B------:R0:W-:Y:S04]  /*9e90*/  @P4 STG.E.U16 desc[UR36][R2.64+0x1f0], R148 ;  /* 0x0001f09402004986 */ /* 0x0001e8000c101524 */
[----:B------:R1:W-:Y:S01]  /*9ea0*/  @P3 STG.E.U16 desc[UR36][R4.64+0x1f2], R149 ;  /* 0x0001f29504003986 */ /* 0x0003e2000c101524 */
[----:B0-----:R-:W-:Y:S02]  /*9eb0*/  @P2 IMAD.MOV.U32 R2, RZ, RZ, R6 ;  /* 0x000000ffff022224 */ /* 0x001fe400078e0006 */
[----:B------:R-:W-:-:S05]  /*9ec0*/  @P2 IMAD.MOV.U32 R3, RZ, RZ, R7 ;  /* 0x000000ffff032224 */ /* 0x000fca00078e0007 */
[----:B------:R1:W-:Y:S04]  /*9ed0*/  @P2 STG.E.U16 desc[UR36][R2.64+0x1f0], R150 ;  /* 0x0001f09602002986 */ /* 0x0003e8000c101524 */
[----:B------:R1:W-:Y:S02]  /*9ee0*/  @P1 STG.E.U16 desc[UR36][R6.64+0x1f2], R151 ;  /* 0x0001f29706001986 */ /* 0x0003e4000c101524 */
.L_x_290:
[----:B------:R-:W-:Y:S05]  /*9ef0*/  BSYNC B0 ;  /* 0x0000000000007941 */ /* 0x000fea0003800000 */
.L_x_36:
[----:B01----:R-:W2:Y:S01]  /*9f00*/  LDL.64 R2, [R1] ;  /* 0x0000000001027983 */ /* 0x003ea20000100a00 */
[----:B------:R-:W-:Y:S01]  /*9f10*/  ULDC.64 UR4, c[0x0][0x650] ;  /* 0x0001940000047ab9 */ /* 0x000fe20000000a00 */
[----:B------:R0:W-:Y:S01]  /*9f20*/  SYNCS.ARRIVE.TRANS64.A1T0 RZ, [R162+UR45], RZ ;  /* 0x000000ffa2ff79a7 */ /* 0x0001e2000810002d */
[----:B------:R-:W-:Y:S01]  /*9f30*/  PRMT R0, RZ, 0x7610, R0 ;  /* 0x00007610ff007816 */ /* 0x000fe20000000000 */
[----:B------:R-:W-:Y:S02]  /*9f40*/  IMAD.MOV.U32 R19, RZ, RZ, -0x1 ;  /* 0xffffffffff137424 */ /* 0x000fe400078e00ff */
[----:B-----5:R-:W-:Y:S01]  /*9f50*/  IMAD.MOV.U32 R22, RZ, RZ, -0x1 ;  /* 0xffffffffff167424 */ /* 0x020fe200078e00ff */
[----:B--2---:R-:W-:-:S04]  /*9f60*/  LEA R18, P0, R2, R18, 0x1 ;  /* 0x0000001202127211 */ /* 0x004fc800078008ff */
[----:B------:R-:W-:Y:S01]  /*9f70*/  LEA.HI.X R17, R2, R17, R23, 0x1, P0 ;  /* 0x0000001102117211 */ /* 0x000fe200000f0c17 */
[----:B------:R-:W-:Y:S01]  /*9f80*/  IMAD.MOV.U32 R2, RZ, RZ, -0x1 ;  /* 0xffffffffff027424 */ /* 0x000fe200078e00ff */
[----:B------:R-:W-:-:S04]  /*9f90*/  ISETP.GE.U32.AND P0, PT, R18, UR4, PT ;  /* 0x0000000412007c0c */ /* 0x000fc8000bf06070 */
[----:B------:R-:W-:-:S13]  /*9fa0*/  ISETP.GE.U32.AND.EX P0, PT, R17, UR5, PT, P0 ;  /* 0x0000000511007c0c */ /* 0x000fda000bf06100 */
[----:B0-----:R-:W-:Y:S05]  /*9fb0*/  @P0 BRA `(.L_x_291) ;  /* 0x0000000400700947 */ /* 0x001fea0003800000 */
[----:B------:R-:W0:Y:S01]  /*9fc0*/  S2R R10, SR_CTAID.X ;  /* 0x00000000000a7919 */ /* 0x000e220000002500 */
[----:B---34-:R-:W1:Y:S01]  /*9fd0*/  LDC.64 R8, c[0x0][0x628] ;  /* 0x00018a00ff087b82 */ /* 0x018e620000000a00 */
[----:B------:R-:W-:Y:S01]  /*9fe0*/  ULDC UR4, c[0x0][0x150] ;  /* 0x0000540000047ab9 */ /* 0x000fe20000000800 */
[----:B------:R-:W-:Y:S01]  /*9ff0*/  IMAD.MOV.U32 R6, RZ, RZ, R18 ;  /* 0x000000ffff067224 */ /* 0x000fe200078e0012 */
[----:B------:R-:W2:Y:S01]  /*a000*/  S2R R20, SR_CTAID.Y ;  /* 0x0000000000147919 */ /* 0x000ea20000002600 */
[----:B------:R-:W-:-:S04]  /*a010*/  IMAD.MOV.U32 R7, RZ, RZ, R17 ;  /* 0x000000ffff077224 */ /* 0x000fc800078e0011 */
[----:B------:R-:W3:Y:S08]  /*a020*/  LDC R15, c[0x0][0x144] ;  /* 0x00005100ff0f7b82 */ /* 0x000ef00000000800 */
[----:B------:R-:W4:Y:S08]  /*a030*/  LDC R0, c[0x0][0x630] ;  /* 0x00018c00ff007b82 */ /* 0x000f300000000800 */
[----:B------:R-:W2:Y:S01]  /*a040*/  LDC.64 R12, c[0x0][0x620] ;  /* 0x00018800ff0c7b82 */ /* 0x000ea20000000a00 */
[----:B-1----:R-:W-:-:S04]  /*a050*/  ISETP.NE.U32.AND P0, PT, R8, RZ, PT ;  /* 0x000000ff0800720c */ /* 0x002fc80003f05070 */
[----:B------:R-:W-:Y:S02]  /*a060*/  ISETP.NE.AND.EX P0, PT, R9, RZ, PT, P0 ;  /* 0x000000ff0900720c */ /* 0x000fe40003f05300 */
[----:B0-----:R-:W-:-:S05]  /*a070*/  I2FP.F32.U32 R2, R10 ;  /* 0x0000000a00027245 */ /* 0x001fca0000201000 */
[----:B------:R-:W-:-:S04]  /*a080*/  FMUL R2, R2, UR4 ;  /* 0x0000000402027c20 */ /* 0x000fc80008400000 */
[----:B------:R0:W1:Y:S02]  /*a090*/  F2I.U32.TRUNC.NTZ R14, R2 ;  /* 0x00000002000e7305 */ /* 0x000064000020f000 */
[----:B---34-:R-:W-:Y:S05]  /*a0a0*/  @!P0 BRA `(.L_x_292) ;  /* 0x0000000000288947 */ /* 0x018fea0003800000 */
[----:B------:R-:W3:Y:S02]  /*a0b0*/  LDC R3, c[0x0][0x634] ;  /* 0x00018d00ff037b82 */ /* 0x000ee40000000800 */
[----:B---3--:R-:W-:-:S05]  /*a0c0*/  IADD3 R7, P0, R18, R3, RZ ;  /* 0x0000000312077210 */ /* 0x008fca0007f1e0ff */
[----:B------:R-:W-:-:S04]  /*a0d0*/  IMAD.X R11, RZ, RZ, R17, P0 ;  /* 0x000000ffff0b7224 */ /* 0x000fc800000e0611 */
[----:B0-----:R-:W-:-:S04]  /*a0e0*/  IMAD.WIDE.U32 R2, R11, R8, RZ ;  /* 0x000000080b027225 */ /* 0x001fc800078e00ff */
[----:B------:R-:W-:-:S04]  /*a0f0*/  IMAD.WIDE.U32 R4, P0, R7, R9, R2 ;  /* 0x0000000907047225 */ /* 0x000fc80007800002 */
[----:B------:R-:W-:-:S04]  /*a100*/  IMAD.WIDE.U32 R2, R7, R8, RZ ;  /* 0x0000000807027225 */ /* 0x000fc800078e00ff */
[----:B------:R-:W-:Y:S01]  /*a110*/  IMAD.X R7, RZ, RZ, RZ, P0 ;  /* 0x000000ffff077224 */ /* 0x000fe200000e06ff */
[----:B------:R-:W-:Y:S01]  /*a120*/  IADD3 RZ, P0, R3, R4, RZ ;  /* 0x0000000403ff7210 */ /* 0x000fe20007f1e0ff */
[----:B------:R-:W-:-:S04]  /*a130*/  IMAD.MOV.U32 R6, RZ, RZ, R5 ;  /* 0x000000ffff067224 */ /* 0x000fc800078e0005 */
[----:B------:R-:W-:-:S08]  /*a140*/  IMAD.WIDE.U32.X R6, R11, R9, R6, P0 ;  /* 0x000000090b067225 */ /* 0x000fd000000e0406 */
.L_x_292:
[----:B------:R-:W3:Y:S01]  /*a150*/  LDC.64 R26, c[0x0][0x640] ;  /* 0x00019000ff1a7b82 */ /* 0x000ee20000000a00 */
[-C--:B------:R-:W-:Y:S01]  /*a160*/  SHF.R.U64 R11, R6, R0.reuse, R7 ;  /* 0x00000000060b7219 */ /* 0x080fe20000001207 */
[----:B------:R-:W-:Y:S01]  /*a170*/  IMAD.MOV.U32 R19, RZ, RZ, R17 ;  /* 0x000000ffff137224 */ /* 0x000fe200078e0011 */
[----:B------:R-:W-:Y:S01]  /*a180*/  SHF.R.U32.HI R0, RZ, R0, R7 ;  /* 0x00000000ff007219 */ /* 0x000fe20000011607 */
[----:B-1----:R-:W-:Y:S01]  /*a190*/  IMAD.MOV R14, RZ, RZ, -R14 ;  /* 0x000000ffff0e7224 */ /* 0x002fe200078e0a0e */
[----:B------:R-:W-:Y:S01]  /*a1a0*/  IADD3 R5, P0, RZ, -R11, RZ ;  /* 0x8000000bff057210 */ /* 0x000fe20007f1e0ff */
[----:B------:R-:W-:Y:S01]  /*a1b0*/  ULDC UR4, c[0x0][0x154] ;  /* 0x0000550000047ab9 */ /* 0x000fe20000000800 */
[----:B------:R-:W-:Y:S01]  /*a1c0*/  IMAD.MOV.U32 R7, RZ, RZ, 0x1 ;  /* 0x00000001ff077424 */ /* 0x000fe200078e00ff */
[----:B------:R-:W1:Y:S01]  /*a1d0*/  LDC R4, c[0x0][0x618] ;  /* 0x00018600ff047b82 */ /* 0x000e620000000800 */
[----:B------:R-:W-:Y:S02]  /*a1e0*/  IMAD R22, R15, R14, R10 ;  /* 0x0000000e0f167224 */ /* 0x000fe400078e020a */
[----:B------:R-:W-:-:S04]  /*a1f0*/  IMAD.X R3, RZ, RZ, ~R0, P0 ;  /* 0x000000ffff037224 */ /* 0x000fc800000e0e00 */
[-C--:B--2---:R-:W-:Y:S01]  /*a200*/  IMAD R0, R3, R12.reuse, RZ ;  /* 0x0000000c03007224 */ /* 0x084fe200078e02ff */
[----:B------:R-:W2:Y:S01]  /*a210*/  LDC R6, c[0x0][0x608] ;  /* 0x00018200ff067b82 */ /* 0x000ea20000000800 */
[----:B0-----:R-:W-:-:S04]  /*a220*/  IMAD.WIDE.U32 R2, R5, R12, R18 ;  /* 0x0000000c05027225 */ /* 0x001fc800078e0012 */
[----:B------:R-:W-:Y:S01]  /*a230*/  IMAD R5, R5, R13, R0 ;  /* 0x0000000d05057224 */ /* 0x000fe200078e0200 */
[----:B------:R-:W-:Y:S02]  /*a240*/  I2FP.F32.U32 R0, R20 ;  /* 0x0000001400007245 */ /* 0x000fe40000201000 */
[----:B------:R-:W0:Y:S01]  /*a250*/  LDC R24, c[0x0][0x658] ;  /* 0x00019600ff187b82 */ /* 0x000e220000000800 */
[----:B------:R-:W-:Y:S01]  /*a260*/  IMAD.IADD R3, R3, 0x1, R5 ;  /* 0x0000000103037824 */ /* 0x000fe200078e0205 */
[----:B---3--:R-:W-:Y:S01]  /*a270*/  ISETP.NE.U32.AND P0, PT, R26, RZ, PT ;  /* 0x000000ff1a00720c */ /* 0x008fe20003f05070 */
[----:B------:R-:W-:Y:S01]  /*a280*/  FMUL R0, R0, UR4 ;  /* 0x0000000400007c20 */ /* 0x000fe20008400000 */
[----:B------:R-:W-:Y:S02]  /*a290*/  IMAD.MOV.U32 R5, RZ, RZ, -0x1 ;  /* 0xffffffffff057424 */ /* 0x000fe400078e00ff */
[----:B------:R-:W-:Y:S01]  /*a2a0*/  ISETP.NE.AND.EX P0, PT, R27, RZ, PT, P0 ;  /* 0x000000ff1b00720c */ /* 0x000fe20003f05300 */
[----:B------:R3:W4:Y:S01]  /*a2b0*/  F2I.U32.TRUNC.NTZ R12, R0 ;  /* 0x00000000000c7305 */ /* 0x000722000020f000 */
[----:B------:R-:W3:Y:S01]  /*a2c0*/  LDC R15, c[0x0][0x148] ;  /* 0x00005200ff0f7b82 */ /* 0x000ee20000000800 */
[----:B-1----:R-:W-:-:S02]  /*a2d0*/  SHF.R.U64 R10, R2, R4, R3 ;  /* 0x00000004020a7219 */ /* 0x002fc40000001203 */
[----:B------:R-:W-:-:S05]  /*a2e0*/  SHF.R.U32.HI R3, RZ, R4, R3 ;  /* 0x00000004ff037219 */ /* 0x000fca0000011603 */
[----:B------:R-:W1:Y:S01]  /*a2f0*/  LDC R14, c[0x0][0x600] ;  /* 0x00018000ff0e7b82 */ /* 0x000e620000000800 */
[-CC-:B--2---:R-:W-:Y:S02]  /*a300*/  SHF.R.U64 R8, R10, R6.reuse, R3.reuse ;  /* 0x000000060a087219 */ /* 0x184fe40000001203 */
[----:B------:R-:W-:-:S05]  /*a310*/  SHF.R.U32.HI R3, RZ, R6, R3 ;  /* 0x00000006ff037219 */ /* 0x000fca0000011603 */
[----:B------:R-:W2:Y:S01]  /*a320*/  LDC R21, c[0x0][0x648] ;  /* 0x00019200ff157b82 */ /* 0x000ea20000000800 */
[-CC-:B0-----:R-:W-:Y:S02]  /*a330*/  SHF.R.U64 R13, R8, R24.reuse, R3.reuse ;  /* 0x00000018080d7219 */ /* 0x181fe40000001203 */
[-C--:B------:R-:W-:Y:S02]  /*a340*/  SHF.L.U32 R5, R5, R24.reuse, RZ ;  /* 0x0000001805057219 */ /* 0x080fe400000006ff */
[-C--:B------:R-:W-:Y:S01]  /*a350*/  SHF.R.U32.HI R3, RZ, R24.reuse, R3 ;  /* 0x00000018ff037219 */ /* 0x080fe20000011603 */
[----:B------:R-:W-:Y:S01]  /*a360*/  IMAD.MOV.U32 R2, RZ, RZ, R13 ;  /* 0x000000ffff027224 */ /* 0x000fe200078e000d */
[----:B------:R-:W-:Y:S01]  /*a370*/  SHF.L.U32 R24, R7, R24, RZ ;  /* 0x0000001807187219 */ /* 0x000fe200000006ff */
[----:B------:R-:W0:Y:S01]  /*a380*/  LDC R25, c[0x0][0x638] ;  /* 0x00018e00ff197b82 */ /* 0x000e220000000800 */
[----:B------:R-:W-:-:S07]  /*a390*/  LOP3.LUT R19, RZ, R5, RZ, 0x33, !PT ;  /* 0x00000005ff137212 */ /* 0x000fce00078e33ff */
[----:B------:R-:W0:Y:S01]  /*a3a0*/  LDC R28, c[0x0][0x610] ;  /* 0x00018400ff1c7b82 */ /* 0x000e220000000800 */
[----:B----4-:R-:W-:Y:S05]  /*a3b0*/  @!P0 BRA `(.L_x_293) ;  /* 0x0000000000288947 */ /* 0x010fea0003800000 */
[----:B---3--:R-:W3:Y:S02]  /*a3c0*/  LDC R0, c[0x0][0x64c] ;  /* 0x00019300ff007b82 */ /* 0x008ee40000000800 */
[----:B---3--:R-:W-:-:S05]  /*a3d0*/  IADD3 R7, P0, R13, R0, RZ ;  /* 0x000000000d077210 */ /* 0x008fca0007f1e0ff */
        /* <DEDUP_REMOVED lines=8> */
.L_x_293:
[----:B------:R-:W4:Y:S01]  /*a460*/  LDC R4, c[0x0][0x65c] ;  /* 0x00019700ff047b82 */ /* 0x000f220000000800 */
[----:B--23--:R-:W-:Y:S01]  /*a470*/  SHF.R.U64 R0, R2, R21, R3 ;  /* 0x0000001502007219 */ /* 0x00cfe20000001203 */
[----:B-1----:R-:W-:Y:S01]  /*a480*/  VIADD R3, R14, 0xffffffff ;  /* 0xffffffff0e037836 */ /* 0x002fe20000000000 */
[----:B------:R-:W-:Y:S01]  /*a490*/  LOP3.LUT R19, R8, R19, RZ, 0xc0, !PT ;  /* 0x0000001308137212 */ /* 0x000fe200078ec0ff */
[----:B------:R-:W-:Y:S02]  /*a4a0*/  IMAD.MOV R12, RZ, RZ, -R12 ;  /* 0x000000ffff0c7224 */ /* 0x000fe400078e0a0c */
[----:B------:R-:W-:Y:S01]  /*a4b0*/  IMAD.MOV R2, RZ, RZ, -R0 ;  /* 0x000000ffff027224 */ /* 0x000fe200078e0a00 */
[----:B------:R-:W-:Y:S01]  /*a4c0*/  LOP3.LUT R3, R10, R3, RZ, 0xc0, !PT ;  /* 0x000000030a037212 */ /* 0x000fe200078ec0ff */
[----:B------:R-:W-:Y:S02]  /*a4d0*/  IMAD R19, R24, R0, R19 ;  /* 0x0000000018137224 */ /* 0x000fe400078e0213 */
[----:B0-----:R-:W-:-:S04]  /*a4e0*/  IMAD R0, R2, R25, R13 ;  /* 0x0000001902007224 */ /* 0x001fc800078e020d */
[----:B------:R-:W-:Y:S01]  /*a4f0*/  IMAD R2, R0, R14, R3 ;  /* 0x0000000e00027224 */ /* 0x000fe200078e0203 */
[----:B----4-:R-:W-:Y:S01]  /*a500*/  ISETP.NE.AND P0, PT, R4, 0x1, PT ;  /* 0x000000010400780c */ /* 0x010fe20003f05270 */
[----:B------:R-:W-:-:S05]  /*a510*/  IMAD.MOV.U32 R4, RZ, RZ, 0x1 ;  /* 0x00000001ff047424 */ /* 0x000fca00078e00ff */
[----:B------:R-:W-:-:S07]  /*a520*/  PRMT R0, R4, 0x7610, R0 ;  /* 0x0000761004007816 */ /* 0x000fce0000000000 */
[----:B------:R-:W-:-:S04]  /*a530*/  @P0 IMAD R22, R15, R12, R20 ;  /* 0x0000000c0f160224 */ /* 0x000fc800078e0214 */
[----:B------:R-:W-:-:S05]  /*a540*/  IMAD R19, R19, R28, R22 ;  /* 0x0000001c13137224 */ /* 0x000fca00078e0216 */
[----:B------:R-:W-:Y:S02]  /*a550*/  SEL R22, R2, R19, !P0 ;  /* 0x0000001302167207 */ /* 0x000fe40004000000 */
[----:B------:R-:W-:Y:S01]  /*a560*/  SEL R19, R19, R2, !P0 ;  /* 0x0000000213137207 */ /* 0x000fe20004000000 */
[----:B------:R-:W-:-:S07]  /*a570*/  IMAD.MOV.U32 R2, RZ, RZ, R11 ;  /* 0x000000ffff027224 */ /* 0x000fce00078e000b */
.L_x_291:
[----:B------:R-:W-:Y:S02]  /*a580*/  LOP3.LUT P0, RZ, R0, 0xff, RZ, 0xc0, !PT ;  /* 0x000000ff00ff7812 */ /* 0x000fe4000780c0ff */
[----:B------:R-:W-:-:S11]  /*a590*/  LOP3.LUT R175, R175, 0x1, RZ, 0x3c, !PT ;  /* 0x00000001afaf7812 */ /* 0x000fd600078e3cff */
[----:B------:R-:W-:Y:S05]  /*a5a0*/  @P0 BRA `(.L_x_294) ;  /* 0xffffff7000240947 */ /* 0x000fea000383ffff */
[----:B------:R-:W-:Y:S05]  /*a5b0*/  EXIT ;  /* 0x000000000000794d */ /* 0x000fea0003800000 */
.L_x_17:
[----:B------:R-:W-:-:S08]  /*a5c0*/  ISETP.NE.AND P0, PT, R5, RZ, PT ;  /* 0x000000ff0500720c */ /* 0x000fd00003f05270 */
[----:B0-2---:R-:W0:-:S00]  /*a5d0*/  USETMAXREG.DEALLOC.CTAPOOL 0x28 ;  /* 0x00000028000079c8 */ /* 0x005e0000080e0500 */
[----:B------:R-:W-:Y:S05]  /*a5e0*/  @P0 EXIT ;  /* 0x000000000000094d */ /* 0x000fea0003800000 */
[----:B0-----:R-:W-:Y:S01]  /*a5f0*/  LOP3.LUT P0, RZ, R8, 0xff, RZ, 0xc0, !PT ;  /* 0x000000ff08ff7812 */ /* 0x001fe2000780c0ff */
[----:B------:R-:W-:Y:S02]  /*a600*/  IMAD.MOV.U32 R0, RZ, RZ, 0x1 ;  /* 0x00000001ff007424 */ /* 0x000fe400078e00ff */
[----:B------:R-:W-:-:S10]  /*a610*/  IMAD.MOV.U32 R8, RZ, RZ, RZ ;  /* 0x000000ffff087224 */ /* 0x000fd400078e00ff */
[----:B------:R-:W-:Y:S05]  /*a620*/  @!P0 BRA `(.L_x_295) ;  /* 0x0000000c00388947 */ /* 0x000fea0003800000 */
[----:B------:R-:W0:Y:S01]  /*a630*/  S2UR UR8, SR_CgaCtaId ;  /* 0x00000000000879c3 */ /* 0x000e220000008800 */
[----:B------:R-:W-:Y:S01]  /*a640*/  LOP3.LUT P0, RZ, R4, 0x1f, RZ, 0xc0, !PT ;  /* 0x0000001f04ff7812 */ /* 0x000fe2000780c0ff */
[----:B------:R-:W-:Y:S01]  /*a650*/  ULDC UR5, c[0x0][0x658] ;  /* 0x0001960000057ab9 */ /* 0x000fe20000000800 */
[----:B------:R-:W-:Y:S01]  /*a660*/  UMOV UR6, 0xffffffff ;  /* 0xffffffff00067882 */ /* 0x000fe20000000000 */
[----:B------:R-:W-:Y:S01]  /*a670*/  BSSY B0, `(.L_x_295) ;  /* 0x00000c9000007945 */ /* 0x000fe20003800000 */
[----:B------:R-:W-:Y:S01]  /*a680*/  USHF.L.U32 UR6, UR6, UR5, URZ ;  /* 0x0000000506067299 */ /* 0x000fe2000800063f */
[C---:B------:R-:W-:Y:S01]  /*a690*/  ISETP.NE.AND P2, PT, R3.reuse, RZ, PT ;  /* 0x000000ff0300720c */ /* 0x040fe20003f45270 */
[----:B------:R-:W-:Y:S01]  /*a6a0*/  IMAD.MOV.U32 R9, RZ, RZ, 0x1 ;  /* 0x00000001ff097424 */ /* 0x000fe200078e00ff */
[----:B------:R-:W-:Y:S01]  /*a6b0*/  ISETP.NE.OR P0, PT, R3, RZ, !P0 ;  /* 0x000000ff0300720c */ /* 0x000fe20004705670 */
[----:B------:R-:W-:Y:S01]  /*a6c0*/  IMAD.MOV.U32 R0, RZ, RZ, 0x1 ;  /* 0x00000001ff007424 */ /* 0x000fe200078e00ff */
[----:B------:R-:W-:Y:S01]  /*a6d0*/  LOP3.LUT R6, R16, 0x2, RZ, 0xfc, !PT ;  /* 0x0000000210067812 */ /* 0x000fe200078efcff */
[----:B------:R-:W-:Y:S01]  /*a6e0*/  IMAD.MOV.U32 R8, RZ, RZ, RZ ;  /* 0x000000ffff087224 */ /* 0x000fe200078e00ff */
[----:B------:R-:W-:Y:S01]  /*a6f0*/  ULDC UR4, c[0x0][0x600] ;  /* 0x0001800000047ab9 */ /* 0x000fe20000000800 */
[----:B------:R-:W-:Y:S01]  /*a700*/  UMOV UR7, 0x1 ;  /* 0x0000000100077882 */ /* 0x000fe20000000000 */
[----:B------:R-:W-:-:S02]  /*a710*/  UIADD3 UR22, UR40, 0x1, URZ ;  /* 0x0000000128167890 */ /* 0x000fc4000fffe03f */
[----:B------:R-:W-:Y:S02]  /*a720*/  UIADD3 UR15, UR4, -0x1, URZ ;  /* 0xffffffff040f7890 */ /* 0x000fe4000fffe03f */
[----:B------:R-:W-:Y:S02]  /*a730*/  USHF.L.U32 UR17, UR7, UR5, URZ ;  /* 0x0000000507117299 */ /* 0x000fe4000800063f */
[----:B------:R-:W-:Y:S01]  /*a740*/  ULOP3.LUT UR16, URZ, UR6, URZ, 0x33, !UPT ;  /* 0x000000063f107292 */ /* 0x000fe2000f8e333f */
[----:B------:R-:W-:Y:S01]  /*a750*/  ULDC.64 UR20, c[0x0][0x198] ;  /* 0x0000660000147ab9 */ /* 0x000fe20000000a00 */
[----:B0-----:R-:W-:-:S10]  /*a760*/  IMAD.U32 R7, RZ, RZ, UR8 ;  /* 0x00000008ff077e24 */ /* 0x001fd4000f8e00ff */
.L_x_307:
[----:B------:R-:W-:-:S03]  /*a770*/  UMOV UR4, 0xffffffff ;  /* 0xffffffff00047882 */ /* 0x000fc60000000000 */
[----:B------:R-:W-:Y:S05]  /*a780*/  BRA.DIV UR4, `(.L_x_296) ;  /* 0x0000001204187947 */ /* 0x000fea000b800000 */
[----:B------:R-:W-:-:S13]  /*a790*/  ELECT P6, URZ, PT ;  /* 0x00000000003f782f */ /* 0x000fda00038c0000 */
.L_x_321:
[----:B------:R-:W0:Y:S01]  /*a7a0*/  LDC R3, c[0x0][0x28c] ;  /* 0x0000a300ff037b82 */ /* 0x000e220000000800 */
[----:B------:R-:W-:Y:S01]  /*a7b0*/  BSSY B1, `(.L_x_297) ;  /* 0x000003c000017945 */ /* 0x000fe20003800000 */
[----:B0-----:R-:W-:-:S13]  /*a7c0*/  ISETP.LT.OR P6, PT, R3, 0x1, !P6 ;  /* 0x000000010300780c */ /* 0x001fda00077c1670 */
[----:B------:R-:W-:Y:S05]  /*a7d0*/  @P6 BRA `(.L_x_298) ;  /* 0x0000000000e46947 */ /* 0x000fea0003800000 */
[----:B------:R-:W-:Y:S02]  /*a7e0*/  IMAD R7, R19, 0x8, R7 ;  /* 0x0000000813077824 */ /* 0x000fe400078e0207 */
[----:B------:R-:W-:Y:S02]  /*a7f0*/  IMAD.SHL.U32 R22, R22, 0x100, RZ ;  /* 0x0000010016167824 */ /* 0x000fe400078e00ff */
[----:B------:R-:W-:Y:S02]  /*a800*/  IMAD.MOV.U32 R14, RZ, RZ, RZ ;  /* 0x000000ffff0e7224 */ /* 0x000fe400078e00ff */
[----:B------:R-:W-:Y:S02]  /*a810*/  IMAD.U32 R15, RZ, RZ, UR22 ;  /* 0x00000016ff0f7e24 */ /* 0x000fe4000f8e00ff */
[----:B------:R-:W-:Y:S02]  /*a820*/  IMAD.MOV.U32 R3, RZ, RZ, R0 ;  /* 0x000000ffff037224 */ /* 0x000fe400078e0000 */
[----:B------:R-:W-:-:S02]  /*a830*/  IMAD.MOV.U32 R4, RZ, RZ, R8 ;  /* 0x000000ffff047224 */ /* 0x000fc400078e0008 */
[----:B------:R-:W-:-:S07]  /*a840*/  IMAD.SHL.U32 R11, R7, 0x8, RZ ;  /* 0x00000008070b7824 */ /* 0x000fce00078e00ff */
.L_x_302:
[----:B------:R-:W0:Y:S01]  /*a850*/  S2UR UR4, SR_CgaCtaId ;  /* 0x00000000000479c3 */ /* 0x000e220000008800 */
[----:B------:R-:W-:Y:S02]  /*a860*/  MOV R10, 0x400 ;  /* 0x00000400000a7802 */ /* 0x000fe40000000f00 */
[----:B------:R-:W-:Y:S01]  /*a870*/  SHF.L.U32 R5, R3, 0x1f, RZ ;  /* 0x0000001f03057819 */ /* 0x000fe200000006ff */
[----:B0-----:R-:W-:-:S05]  /*a880*/  IMAD.U32 R7, RZ, RZ, UR4 ;  /* 0x00000004ff077e24 */ /* 0x001fca000f8e00ff */
[----:B------:R-:W-:Y:S02]  /*a890*/  LEA R13, R7, R10, 0x18 ;  /* 0x0000000a070d7211 */ /* 0x000fe400078ec0ff */
[----:B------:R-:W0:Y:S03]  /*a8a0*/  @!P2 LDC R10, c[0x0][0x500] ;  /* 0x00014000ff0aab82 */ /* 0x000e260000000800 */
[----:B------:R-:W-:-:S04]  /*a8b0*/  IMAD R12, R4, 0x8, R13 ;  /* 0x00000008040c7824 */ /* 0x000fc800078e020d */
[----:B------:R-:W1:Y:S02]  /*a8c0*/  SYNCS.PHASECHK.TRANS64.TRYWAIT P1, [R12+URZ+0x28], R5 ;  /* 0x000028050c0075a7 */ /* 0x000e64000802017f */
[----:B-1----:R-:W-:Y:S05]  /*a8d0*/  @!P1 BRA `(.L_x_299) ;  /* 0x0000000c00e49947 */ /* 0x002fea0003800000 */
.L_x_322:
[----:B-1----:R-:W-:Y:S01]  /*a8e0*/  PRMT R5, R6, 0x9910, RZ ;  /* 0x0000991006057816 */ /* 0x002fe200000000ff */
[----:B0-----:R0:W-:Y:S03]  /*a8f0*/  @!P2 SYNCS.ARRIVE.TRANS64 RZ, [R12+URZ], R10 ;  /* 0x0000000a0cffa9a7 */ /* 0x0011e6000800003f */
[----:B------:R-:W-:-:S13]  /*a900*/  ISETP.NE.AND P1, PT, R5, 0x2, PT ;  /* 0x000000020500780c */ /* 0x000fda0003f25270 */
[----:B0-----:R-:W-:Y:S05]  /*a910*/  @P1 BRA `(.L_x_300) ;  /* 0x0000000000041947 */ /* 0x001fea0003800000 */
[----:B------:R-:W-:Y:S01]  /*a920*/  BPT.TRAP 0x1 ;  /* 0x000000040000795c */ /* 0x000fe20000300000 */
.L_x_300:
[----:B------:R-:W-:Y:S05]  /*a930*/  @P0 BRA `(.L_x_301) ;  /* 0x0000000000040947 */ /* 0x000fea0003800000 */
[----:B------:R-:W-:Y:S01]  /*a940*/  BPT.TRAP 0x1 ;  /* 0x000000040000795c */ /* 0x000fe20000300000 */
.L_x_301:
[----:B------:R-:W-:Y:S01]  /*a950*/  IMAD R5, R4, 0x8, R7 ;  /* 0x0000000804057824 */ /* 0x000fe200078e0207 */
[----:B------:R-:W-:Y:S01]  /*a960*/  R2UR UR9, R12 ;  /* 0x000000000c0972ca */ /* 0x000fe200000e0000 */
[----:B------:R-:W-:Y:S01]  /*a970*/  VIADD R15, R15, 0xffffffff ;  /* 0xffffffff0f0f7836 */ /* 0x000fe20000000000 */
[----:B------:R-:W-:Y:S01]  /*a980*/  UIADD3 UR4, UP0, UR20, 0xf0, URZ ;  /* 0x000000f014047890 */ /* 0x000fe2000ff1e03f */
[----:B------:R-:W-:Y:S01]  /*a990*/  IMAD.SHL.U32 R5, R5, 0x200, RZ ;  /* 0x0000020005057824 */ /* 0x000fe200078e00ff */
[----:B------:R-:W-:Y:S01]  /*a9a0*/  R2UR UR11, R11 ;  /* 0x000000000b0b72ca */ /* 0x000fe200000e0000 */
[----:B------:R-:W-:Y:S01]  /*a9b0*/  UIADD3 UR24, UP1, UR20, 0x1f0, URZ ;  /* 0x000001f014187890 */ /* 0x000fe2000ff3e03f */
[----:B------:R-:W-:Y:S01]  /*a9c0*/  R2UR UR10, R14 ;  /* 0x000000000e0a72ca */ /* 0x000fe200000e0000 */
[--C-:B------:R-:W-:Y:S01]  /*a9d0*/  IMAD R5, R5, 0x2, R13.reuse ;  /* 0x0000000205057824 */ /* 0x100fe200078e020d */
[----:B------:R-:W-:Y:S01]  /*a9e0*/  R2UR UR12, R2 ;  /* 0x00000000020c72ca */ /* 0x000fe200000e0000 */
[----:B------:R-:W-:Y:S01]  /*a9f0*/  IMAD R13, R4, 0x8000, R13 ;  /* 0x00008000040d7824 */ /* 0x000fe200078e020d */
[----:B------:R-:W-:Y:S01]  /*aa00*/  R2UR UR18, R22 ;  /* 0x00000000161272ca */ /* 0x000fe200000e0000 */
[----:B------:R-:W-:Y:S01]  /*aa10*/  VIADD R4, R4, 0x1 ;  /* 0x0000000104047836 */ /* 0x000fe20000000000 */
[----:B------:R-:W-:Y:S01]  /*aa20*/  R2UR UR5, R5 ;  /* 0x00000000050572ca */ /* 0x000fe200000e0000 */
[----:B------:R-:W-:Y:S01]  /*aa30*/  UIADD3.X UR25, URZ, UR21, URZ, UP1, !UPT ;  /* 0x000000153f197290 */ /* 0x000fe20008ffe43f */
[----:B------:R-:W-:Y:S01]  /*aa40*/  R2UR UR8, R13 ;  /* 0x000000000d0872ca */ /* 0x000fe200000e0000 */
[----:B------:R-:W-:Y:S01]  /*aa50*/  UMOV UR19, 0xff0000 ;  /* 0x00ff000000137882 */ /* 0x000fe20000000000 */
[----:B------:R-:W-:Y:S01]  /*aa60*/  ISETP.GT.AND P3, PT, R15, 0x1, PT ;  /* 0x000000010f00780c */ /* 0x000fe20003f64270 */
[----:B------:R-:W-:Y:S01]  /*aa70*/  UMOV UR6, 0x0 ;  /* 0x0000000000067882 */ /* 0x000fe20000000000 */
[----:B------:R-:W-:Y:S01]  /*aa80*/  UMOV UR7, 0x10000000 ;  /* 0x1000000000077882 */ /* 0x000fe20000000000 */
[----:B------:R-:W-:Y:S01]  /*aa90*/  ISETP.NE.AND P1, PT, R4, 0x5, PT ;  /* 0x000000050400780c */ /* 0x000fe20003f25270 */
[----:B------:R-:W-:-:S03]  /*aaa0*/  VIADD R14, R14, 0x40 ;  /* 0x000000400e0e7836 */ /* 0x000fc60000000000 */
[----:B------:R-:W-:Y:S02]  /*aab0*/  SEL R10, RZ, 0x1, P1 ;  /* 0x00000001ff0a7807 */ /* 0x000fe40000800000 */
[----:B------:R-:W-:Y:S01]  /*aac0*/  UIADD3 UR13, UR5, 0x180, URZ ;  /* 0x00000180050d7890 */ /* 0x000fe2000fffe03f */
[----:B------:R-:W-:Y:S01]  /*aad0*/  SEL R4, R4, RZ, P1 ;  /* 0x000000ff04047207 */ /* 0x000fe20000800000 */
[----:B------:R-:W-:Y:S01]  /*aae0*/  UIADD3.X UR5, URZ, UR21, URZ, UP0, !UPT ;  /* 0x000000153f057290 */ /* 0x000fe200087fe43f */
[----:B------:R-:W-:Y:S01]  /*aaf0*/  LOP3.LUT R3, R3, R10, RZ, 0x3c, !PT ;  /* 0x0000000a03037212 */ /* 0x000fe200078e3cff */
[----:B------:R-:W-:-:S03]  /*ab00*/  UIADD3 UR14, UR8, 0xa180, URZ ;  /* 0x0000a180080e7890 */ /* 0x000fc6000fffe03f */
[----:B------:R-:W-:-:S04]  /*ab10*/  UMOV UR8, UR13 ;  /* 0x0000000d00087c82 */ /* 0x000fc80008000000 */
[----:B------:R0:W-:Y:S02]  /*ab20*/  UTMALDG.3D.MULTICAST [UR8], [UR4], UR19, desc[UR6] ;  /* 0x00000608040073b4 */ /* 0x0001e40008011813 */
[----:B0-----:R-:W-:Y:S01]  /*ab30*/  UMOV UR8, UR14 ;  /* 0x0000000e00087c82 */ /* 0x001fe20008000000 */
[----:B------:R-:W-:Y:S02]  /*ab40*/  UMOV UR11, UR18 ;  /* 0x00000012000b7c82 */ /* 0x000fe40008000000 */
[----:B------:R0:W-:Y:S02]  /*ab50*/  UTMALDG.3D [UR8], [UR24], desc[UR6] ;  /* 0x00000608180075b4 */ /* 0x0001e40008011000 */
[----:B0-----:R-:W-:Y:S05]  /*ab60*/  @P3 BRA `(.L_x_302) ;  /* 0xfffffffc00383947 */ /* 0x001fea000383ffff */
.L_x_298:
[----:B------:R-:W-:Y:S05]  /*ab70*/  BSYNC B1 ;  /* 0x0000000000017941 */ /* 0x000fea0003800000 */
.L_x_297:
[----:B------:R-:W2:Y:S01]  /*ab80*/  LDL.64 R12, [R1] ;  /* 0x00000000010c7983 */ /* 0x000ea20000100a00 */
[----:B------:R-:W-:Y:S01]  /*ab90*/  LOP3.LUT P4, RZ, R9, 0xff, RZ, 0xc0, !PT ;  /* 0x000000ff09ff7812 */ /* 0x000fe2000788c0ff */
[----:B------:R-:W-:Y:S01]  /*aba0*/  VIADD R8, R8, UR40 ;  /* 0x0000002808087c36 */ /* 0x000fe20008000000 */
[----:B------:R-:W-:Y:S01]  /*abb0*/  ULDC.64 UR4, c[0x0][0x650] ;  /* 0x0001940000047ab9 */ /* 0x000fe20000000a00 */
[----:B------:R-:W-:Y:S01]  /*abc0*/  IMAD.U32 R5, RZ, RZ, UR40 ;  /* 0x00000028ff057e24 */ /* 0x000fe2000f8e00ff */
[----:B------:R-:W-:Y:S01]  /*abd0*/  UISETP.GE.U32.AND UP0, UPT, UR40, 0x5, UPT ;  /* 0x000000052800788c */ /* 0x000fe2000bf06070 */
[----:B------:R-:W-:Y:S01]  /*abe0*/  BSSY B1, `(.L_x_303) ;  /* 0x000006f000017945 */ /* 0x000fe20003800000 */
[----:B------:R-:W-:Y:S01]  /*abf0*/  ISETP.GT.U32.AND P1, PT, R8, 0x4, PT ;  /* 0x000000040800780c */ /* 0x000fe20003f24070 */
[----:B------:R-:W-:Y:S01]  /*ac00*/  IMAD.MOV.U32 R19, RZ, RZ, -0x1 ;  /* 0xffffffffff137424 */ /* 0x000fe200078e00ff */
[----:B------:R-:W-:Y:S01]  /*ac10*/  PRMT R9, RZ, 0x7610, R9 ;  /* 0x00007610ff097816 */ /* 0x000fe20000000009 */
[----:B------:R-:W-:Y:S01]  /*ac20*/  IMAD.MOV.U32 R22, RZ, RZ, -0x1 ;  /* 0xffffffffff167424 */ /* 0x000fe200078e00ff */
[----:B------:R-:W-:-:S02]  /*ac30*/  ISETP.LT.U32.AND P1, PT, R5, 0x5, P1 ;  /* 0x000000050500780c */ /* 0x000fc40000f21070 */
[----:B------:R-:W-:Y:S01]  /*ac40*/  PLOP3.LUT P3, PT, PT, PT, UP0, 0x80, 0x0 ;  /* 0x000000000000781c */ /* 0x000fe20003f6f008 */
[----:B------:R-:W0:Y:S01]  /*ac50*/  @P4 S2R R7, SR_CgaCtaId ;  /* 0x0000000000074919 */ /* 0x000e220000008800 */
[----:B------:R-:W-:-:S04]  /*ac60*/  @P4 MOV R2, 0x400 ;  /* 0x0000040000024802 */ /* 0x000fc80000000f00 */
[----:B0-----:R-:W-:Y:S01]  /*ac70*/  @P4 LEA R4, R7, R2, 0x18 ;  /* 0x0000000207044211 */ /* 0x001fe200078ec0ff */
[----:B------:R-:W-:-:S03]  /*ac80*/  IMAD.WIDE.U32 R2, R8, -0x33333333, RZ ;  /* 0xcccccccd08027825 */ /* 0x000fc600078e00ff */
[----:B------:R0:W-:Y:S01]  /*ac90*/  @P4 SYNCS.ARRIVE.TRANS64.A1T0 RZ, [R4+URZ+0x88], RZ ;  /* 0x000088ff04ff49a7 */ /* 0x0001e2000810003f */
[----:B------:R-:W-:Y:S01]  /*aca0*/  IMAD.MOV.U32 R2, RZ, RZ, -0x1 ;  /* 0xffffffffff027424 */ /* 0x000fe200078e00ff */
[----:B------:R-:W-:Y:S02]  /*acb0*/  SHF.R.U32.HI R5, RZ, 0x2, R3 ;  /* 0x00000002ff057819 */ /* 0x000fe40000011603 */
[----:B------:R-:W-:-:S03]  /*acc0*/  SEL R3, RZ, 0x1, !P1 ;  /* 0x00000001ff037807 */ /* 0x000fc60004800000 */
[----:B------:R-:W-:Y:S01]  /*acd0*/  IMAD R8, R5, -0x5, R8 ;  /* 0xfffffffb05087824 */ /* 0x000fe200078e0208 */
[----:B------:R-:W-:Y:S02]  /*ace0*/  LOP3.LUT R0, R0, R3, RZ, 0x3c, !PT ;  /* 0x0000000300007212 */ /* 0x000fe400078e3cff */
[----:B------:R-:W-:Y:S02]  /*acf0*/  PRMT R3, RZ, 0x7610, R3 ;  /* 0x00007610ff037816 */ /* 0x000fe40000000003 */
[----:B------:R-:W-:Y:S02]  /*ad00*/  @P3 LOP3.LUT R0, R0, 0x1, R5, 0x78, !PT ;  /* 0x0000000100003812 */ /* 0x000fe400078e7805 */
[----:B--2---:R-:W-:-:S04]  /*ad10*/  IADD3 R18, P4, R18, R12, RZ ;  /* 0x0000000c12127210 */ /* 0x004fc80007f9e0ff */
[----:B------:R-:W-:Y:S01]  /*ad20*/  ISETP.GE.U32.AND P1, PT, R18, UR4, PT ;  /* 0x0000000412007c0c */ /* 0x000fe2000bf26070 */
[----:B------:R-:W-:-:S05]  /*ad30*/  IMAD.X R17, R17, 0x1, R23, P4 ;  /* 0x0000000111117824 */ /* 0x000fca00020e0617 */
[----:B------:R-:W-:-:S13]  /*ad40*/  ISETP.GE.U32.AND.EX P1, PT, R17, UR5, PT, P1 ;  /* 0x0000000511007c0c */ /* 0x000fda000bf26110 */
[----:B0-----:R-:W-:Y:S05]  /*ad50*/  @P1 BRA `(.L_x_304) ;  /* 0x00000004005c1947 */ /* 0x001fea0003800000 */
[----:B------:R-:W0:Y:S01]  /*ad60*/  S2R R12, SR_CTAID.X ;  /* 0x00000000000c7919 */ /* 0x000e220000002500 */
[----:B------:R-:W-:Y:S01]  /*ad70*/  ULDC.64 UR4, c[0x0][0x628] ;  /* 0x00018a0000047ab9 */ /* 0x000fe20000000a00 */
[----:B------:R-:W1:Y:S01]  /*ad80*/  LDC R13, c[0x0][0x144] ;  /* 0x00005100ff0d7b82 */ /* 0x000e620000000800 */
[----:B------:R-:W-:Y:S01]  /*ad90*/  ISETP.NE.U32.AND P1, PT, RZ, UR4, PT ;  /* 0x00000004ff007c0c */ /* 0x000fe2000bf25070 */
[----:B------:R-:W2:Y:S01]  /*ada0*/  S2R R10, SR_CTAID.Y ;  /* 0x00000000000a7919 */ /* 0x000ea20000002600 */
[----:B------:R-:W-:Y:S01]  /*adb0*/  ULDC UR7, c[0x0][0x630] ;  /* 0x00018c0000077ab9 */ /* 0x000fe20000000800 */
[----:B------:R-:W-:Y:S01]  /*adc0*/  ULDC UR8, c[0x0][0x150] ;  /* 0x0000540000087ab9 */ /* 0x000fe20000000800 */
[----:B------:R-:W-:Y:S01]  /*add0*/  ISETP.NE.AND.EX P1, PT, RZ, UR5, PT, P1 ;  /* 0x00000005ff007c0c */ /* 0x000fe2000bf25310 */
[----:B------:R-:W-:Y:S02]  /*ade0*/  IMAD.MOV.U32 R2, RZ, RZ, R18 ;  /* 0x000000ffff027224 */ /* 0x000fe400078e0012 */
[----:B------:R-:W-:Y:S01]  /*adf0*/  IMAD.MOV.U32 R3, RZ, RZ, R17 ;  /* 0x000000ffff037224 */ /* 0x000fe200078e0011 */
[----:B0-----:R-:W-:-:S09]  /*ae00*/  I2FP.F32.U32 R14, R12 ;  /* 0x0000000c000e7245 */ /* 0x001fd20000201000 */
[----:B------:R-:W-:Y:S05]  /*ae10*/  @!P1 BRA `(.L_x_305) ;  /* 0x0000000000289947 */ /* 0x000fea0003800000 */
[----:B------:R-:W-:Y:S02]  /*ae20*/  ULDC UR6, c[0x0][0x634] ;  /* 0x00018d0000067ab9 */ /* 0x000fe40000000800 */
[----:B------:R-:W-:-:S05]  /*ae30*/  IADD3 R3, P1, R18, UR6, RZ ;  /* 0x0000000612037c10 */ /* 0x000fca000ff3e0ff */
[----:B------:R-:W-:-:S04]  /*ae40*/  IMAD.X R11, RZ, RZ, R17, P1 ;  /* 0x000000ffff0b7224 */ /* 0x000fc800008e0611 */
[----:B------:R-:W-:-:S04]  /*ae50*/  IMAD.WIDE.U32 R4, R11, UR4, RZ ;  /* 0x000000040b047c25 */ /* 0x000fc8000f8e00ff */
[----:B------:R-:W-:-:S04]  /*ae60*/  IMAD.WIDE.U32 R4, P1, R3, UR5, R4 ;  /* 0x0000000503047c25 */ /* 0x000fc8000f820004 */
[----:B------:R-:W-:-:S04]  /*ae70*/  IMAD.WIDE.U32 R2, R3, UR4, RZ ;  /* 0x0000000403027c25 */ /* 0x000fc8000f8e00ff */
[----:B------:R-:W-:Y:S01]  /*ae80*/  IMAD.MOV.U32 R2, RZ, RZ, R5 ;  /* 0x000000ffff027224 */ /* 0x000fe200078e0005 */
[----:B------:R-:W-:Y:S01]  /*ae90*/  IADD3 RZ, P3, R3, R4, RZ ;  /* 0x0000000403ff7210 */ /* 0x000fe20007f7e0ff */
[----:B------:R-:W-:-:S04]  /*aea0*/  IMAD.X R3, RZ, RZ, RZ, P1 ;  /* 0x000000ffff037224 */ /* 0x000fc800008e06ff */
[----:B------:R-:W-:-:S08]  /*aeb0*/  IMAD.WIDE.U32.X R2, R11, UR5, R2, P3 ;  /* 0x000000050b027c25 */ /* 0x000fd000098e0402 */
.L_x_305:
[----:B------:R-:W-:Y:S01]  /*aec0*/  FMUL R14, R14, UR8 ;  /* 0x000000080e0e7c20 */ /* 0x000fe20008400000 */
[--C-:B------:R-:W-:Y:S01]  /*aed0*/  SHF.R.U64 R11, R2, UR7, R3.reuse ;  /* 0x00000007020b7c19 */ /* 0x100fe20008001203 */
[----:B------:R-:W-:Y:S01]  /*aee0*/  ULDC.64 UR4, c[0x0][0x620] ;  /* 0x0001880000047ab9 */ /* 0x000fe20000000a00 */
[----:B------:R-:W-:Y:S01]  /*aef0*/  SHF.R.U32.HI R2, RZ, UR7, R3 ;  /* 0x00000007ff027c19 */ /* 0x000fe20008011603 */
[----:B------:R-:W-:Y:S01]  /*af00*/  IMAD.MOV.U32 R3, RZ, RZ, R17 ;  /* 0x000000ffff037224 */ /* 0x000fe200078e0011 */
[----:B------:R-:W-:Y:S01]  /*af10*/  IADD3 R15, P1, RZ, -R11, RZ ;  /* 0x8000000bff0f7210 */ /* 0x000fe20007f3e0ff */
[----:B------:R-:W0:Y:S01]  /*af20*/  F2I.U32.TRUNC.NTZ R14, R14 ;  /* 0x0000000e000e7305 */ /* 0x000e22000020f000 */
[----:B------:R-:W-:-:S03]  /*af30*/  ULDC.64 UR6, c[0x0][0x640] ;  /* 0x0001900000067ab9 */ /* 0x000fc60000000a00 */
[----:B------:R-:W-:Y:S01]  /*af40*/  IMAD.X R2, RZ, RZ, ~R2, P1 ;  /* 0x000000ffff027224 */ /* 0x000fe200008e0e02 */
[----:B------:R-:W-:-:S03]  /*af50*/  ISETP.NE.U32.AND P1, PT, RZ, UR6, PT ;  /* 0x00000006ff007c0c */ /* 0x000fc6000bf25070 */
[----:B------:R-:W-:Y:S01]  /*af60*/  IMAD R2, R2, UR4, RZ ;  /* 0x0000000402027c24 */ /* 0x000fe2000f8e02ff */
[----:B------:R-:W-:-:S03]  /*af70*/  ISETP.NE.AND.EX P1, PT, RZ, UR7, PT, P1 ;  /* 0x00000007ff007c0c */ /* 0x000fc6000bf25310 */
[C---:B------:R-:W-:Y:S01]  /*af80*/  IMAD R5, R15.reuse, UR5, R2 ;  /* 0x000000050f057c24 */ /* 0x040fe2000f8e0202 */
[----:B------:R-:W-:Y:S01]  /*af90*/  ULDC UR5, c[0x0][0x154] ;  /* 0x0000550000057ab9 */ /* 0x000fe20000000800 */
[----:B------:R-:W-:Y:S02]  /*afa0*/  IMAD.MOV.U32 R2, RZ, RZ, R18 ;  /* 0x000000ffff027224 */ /* 0x000fe400078e0012 */
[----:B0-----:R-:W-:Y:S02]  /*afb0*/  IMAD.MOV R4, RZ, RZ, -R14 ;  /* 0x000000ffff047224 */ /* 0x001fe400078e0a0e */
[----:B------:R-:W-:Y:S01]  /*afc0*/  IMAD.WIDE.U32 R2, R15, UR4, R2 ;  /* 0x000000040f027c25 */ /* 0x000fe2000f8e0002 */
[----:B------:R-:W-:-:S03]  /*afd0*/  ULDC UR4, c[0x0][0x618] ;  /* 0x0001860000047ab9 */ /* 0x000fc60000000800 */
[----:B-1----:R-:W-:Y:S01]  /*afe0*/  IMAD R12, R13, R4, R12 ;  /* 0x000000040d0c7224 */ /* 0x002fe200078e020c */
[----:B--2---:R-:W-:Y:S01]  /*aff0*/  I2FP.F32.U32 R4, R10 ;  /* 0x0000000a00047245 */ /* 0x004fe20000201000 */
[----:B------:R-:W0:Y:S01]  /*b000*/  LDC R13, c[0x0][0x148] ;  /* 0x00005200ff0d7b82 */ /* 0x000e220000000800 */
[----:B------:R-:W-:-:S03]  /*b010*/  IMAD.IADD R3, R3, 0x1, R5 ;  /* 0x0000000103037824 */ /* 0x000fc600078e0205 */
[----:B------:R-:W-:Y:S02]  /*b020*/  FMUL R4, R4, UR5 ;  /* 0x0000000504047c20 */ /* 0x000fe40008400000 */
[--C-:B------:R-:W-:Y:S02]  /*b030*/  SHF.R.U64 R14, R2, UR4, R3.reuse ;  /* 0x00000004020e7c19 */ /* 0x100fe40008001203 */
[----:B------:R-:W-:Y:S01]  /*b040*/  SHF.R.U32.HI R3, RZ, UR4, R3 ;  /* 0x00000004ff037c19 */ /* 0x000fe20008011603 */
[----:B------:R1:W2:Y:S01]  /*b050*/  F2I.U32.TRUNC.NTZ R20, R4 ;  /* 0x0000000400147305 */ /* 0x0002a2000020f000 */
[----:B------:R-:W-:Y:S02]  /*b060*/  ULDC UR4, c[0x0][0x608] ;  /* 0x0001820000047ab9 */ /* 0x000fe40000000800 */
[--C-:B------:R-:W-:Y:S02]  /*b070*/  SHF.R.U64 R19, R14, UR4, R3.reuse ;  /* 0x000000040e137c19 */ /* 0x100fe40008001203 */
[----:B------:R-:W-:Y:S01]  /*b080*/  SHF.R.U32.HI R2, RZ, UR4, R3 ;  /* 0x00000004ff027c19 */ /* 0x000fe20008011603 */
[----:B------:R-:W-:-:S03]  /*b090*/  ULDC UR4, c[0x0][0x658] ;  /* 0x0001960000047ab9 */ /* 0x000fc60000000800 */
[--C-:B------:R-:W-:Y:S02]  /*b0a0*/  SHF.R.U64 R15, R19, UR4, R2.reuse ;  /* 0x00000004130f7c19 */ /* 0x100fe40008001202 */
[----:B------:R-:W-:-:S03]  /*b0b0*/  SHF.R.U32.HI R21, RZ, UR4, R2 ;  /* 0x00000004ff157c19 */ /* 0x000fc60008011602 */
[----:B------:R-:W-:Y:S02]  /*b0c0*/  IMAD.MOV.U32 R2, RZ, RZ, R15 ;  /* 0x000000ffff027224 */ /* 0x000fe400078e000f */
[----:B------:R-:W-:Y:S01]  /*b0d0*/  IMAD.MOV.U32 R3, RZ, RZ, R21 ;  /* 0x000000ffff037224 */ /* 0x000fe200078e0015 */
[----:B-12---:R-:W-:Y:S06]  /*b0e0*/  @!P1 BRA `(.L_x_306) ;  /* 0x0000000000289947 */ /* 0x006fec0003800000 */
        /* <DEDUP_REMOVED lines=10> */
.L_x_306:
[----:B------:R-:W1:Y:S01]  /*b190*/  LDC R4, c[0x0][0x65c] ;  /* 0x00019700ff047b82 */ /* 0x000e620000000800 */
[----:B------:R-:W-:Y:S01]  /*b1a0*/  ULDC UR4, c[0x0][0x648] ;  /* 0x0001920000047ab9 */ /* 0x000fe20000000800 */
[----:B------:R-:W-:Y:S01]  /*b1b0*/  LOP3.LUT R19, R19, UR16, RZ, 0xc0, !PT ;  /* 0x0000001013137c12 */ /* 0x000fe2000f8ec0ff */
[----:B------:R-:W-:Y:S01]  /*b1c0*/  IMAD.MOV R20, RZ, RZ, -R20 ;  /* 0x000000ffff147224 */ /* 0x000fe200078e0a14 */
[----:B------:R-:W-:Y:S01]  /*b1d0*/  SHF.R.U64 R2, R2, UR4, R3 ;  /* 0x0000000402027c19 */ /* 0x000fe20008001203 */
[----:B------:R-:W-:Y:S01]  /*b1e0*/  ULDC UR4, c[0x0][0x638] ;  /* 0x00018e0000047ab9 */ /* 0x000fe20000000800 */
[----:B------:R-:W-:Y:S01]  /*b1f0*/  LOP3.LUT R14, R14, UR15, RZ, 0xc0, !PT ;  /* 0x0000000f0e0e7c12 */ /* 0x000fe2000f8ec0ff */
[----:B------:R-:W-:Y:S01]  /*b200*/  ULDC UR5, c[0x0][0x610] ;  /* 0x0001840000057ab9 */ /* 0x000fe20000000800 */
[----:B------:R-:W-:Y:S02]  /*b210*/  IMAD.MOV.U32 R3, RZ, RZ, 0x1 ;  /* 0x00000001ff037424 */ /* 0x000fe400078e00ff */
[----:B------:R-:W-:Y:S01]  /*b220*/  IMAD R19, R2, UR17, R19 ;  /* 0x0000001102137c24 */ /* 0x000fe2000f8e0213 */
[----:B-1----:R-:W-:Y:S01]  /*b230*/  ISETP.NE.AND P1, PT, R4, 0x1, PT ;  /* 0x000000010400780c */ /* 0x002fe20003f25270 */
[----:B------:R-:W-:-:S02]  /*b240*/  IMAD.MOV R4, RZ, RZ, -R2 ;  /* 0x000000ffff047224 */ /* 0x000fc400078e0a02 */
[----:B------:R-:W-:Y:S02]  /*b250*/  IMAD.MOV.U32 R2, RZ, RZ, R11 ;  /* 0x000000ffff027224 */ /* 0x000fe400078e000b */
[----:B------:R-:W-:Y:S01]  /*b260*/  IMAD R15, R4, UR4, R15 ;  /* 0x00000004040f7c24 */ /* 0x000fe2000f8e020f */
[----:B------:R-:W-:-:S03]  /*b270*/  ULDC UR4, c[0x0][0x600] ;  /* 0x0001800000047ab9 */ /* 0x000fc60000000800 */
[----:B------:R-:W-:-:S04]  /*b280*/  IMAD R15, R15, UR4, R14 ;  /* 0x000000040f0f7c24 */ /* 0x000fc8000f8e020e */
[----:B0-----:R-:W-:-:S04]  /*b290*/  @P1 IMAD R12, R13, R20, R10 ;  /* 0x000000140d0c1224 */ /* 0x001fc800078e020a */
[----:B------:R-:W-:-:S05]  /*b2a0*/  IMAD R12, R19, UR5, R12 ;  /* 0x00000005130c7c24 */ /* 0x000fca000f8e020c */
[----:B------:R-:W-:Y:S02]  /*b2b0*/  SEL R22, R15, R12, !P1 ;  /* 0x0000000c0f167207 */ /* 0x000fe40004800000 */
[----:B------:R-:W-:-:S07]  /*b2c0*/  SEL R19, R12, R15, !P1 ;  /* 0x0000000f0c137207 */ /* 0x000fce0004800000 */
.L_x_304:
[----:B------:R-:W-:Y:S05]  /*b2d0*/  BSYNC B1 ;  /* 0x0000000000017941 */ /* 0x000fea0003800000 */
.L_x_303:
[----:B------:R-:W-:-:S13]  /*b2e0*/  LOP3.LUT P1, RZ, R3, 0xff, RZ, 0xc0, !PT ;  /* 0x000000ff03ff7812 */ /* 0x000fda000782c0ff */
[----:B------:R-:W-:Y:S05]  /*b2f0*/  @P1 BRA `(.L_x_307) ;  /* 0xfffffff4001c1947 */ /* 0x000fea000383ffff */
[----:B------:R-:W-:Y:S05]  /*b300*/  BSYNC B0 ;  /* 0x0000000000007941 */ /* 0x000fea0003800000 */
.L_x_295:
[----:B------:R-:W-:-:S03]  /*b310*/  UMOV UR4, 0xffffffff ;  /* 0xffffffff00047882 */ /* 0x000fc60000000000 */
[----:B------:R-:W-:Y:S05]  /*b320*/  BRA.DIV UR4, `(.L_x_308) ;  /* 0x0000000604647947 */ /* 0x000fea000b800000 */
[----:B------:R-:W-:-:S13]  /*b330*/  ELECT P6, URZ, PT ;  /* 0x00000000003f782f */ /* 0x000fda00038c0000 */
.L_x_325:
[----:B------:R-:W-:Y:S04]  /*b340*/  BSSY B0, `(.L_x_309) ;  /* 0x0000034000007945 */ /* 0x000fe80003800000 */
[----:B------:R-:W-:Y:S05]  /*b350*/  @!P6 BRA `(.L_x_310) ;  /* 0x0000000000c8e947 */ /* 0x000fea0003800000 */
[----:B------:R-:W-:-:S04]  /*b360*/  LOP3.LUT R16, R16, 0x2, RZ, 0xfc, !PT ;  /* 0x0000000210107812 */ /* 0x000fc800078efcff */
[----:B------:R-:W-:-:S13]  /*b370*/  ISETP.NE.AND P0, PT, R16, 0x3, PT ;  /* 0x000000031000780c */ /* 0x000fda0003f05270 */
[----:B------:R-:W-:Y:S05]  /*b380*/  @!P0 BRA `(.L_x_311) ;  /* 0x0000000000048947 */ /* 0x000fea0003800000 */
[----:B------:R-:W-:Y:S01]  /*b390*/  BPT.TRAP 0x1 ;  /* 0x000000040000795c */ /* 0x000fe20000300000 */
.L_x_311:
[----:B------:R-:W0:Y:S01]  /*b3a0*/  S2R R3, SR_CgaCtaId ;  /* 0x0000000000037919 */ /* 0x000e220000008800 */
[----:B------:R-:W-:-:S04]  /*b3b0*/  MOV R2, 0x400 ;  /* 0x0000040000027802 */ /* 0x000fc80000000f00 */
[----:B0-----:R-:W-:Y:S02]  /*b3c0*/  LEA R3, R3, R2, 0x18 ;  /* 0x0000000203037211 */ /* 0x001fe400078ec0ff */
[----:B------:R-:W-:-:S03]  /*b3d0*/  SHF.L.U32 R2, R0, 0x1f, RZ ;  /* 0x0000001f00027819 */ /* 0x000fc600000006ff */
[----:B------:R-:W-:-:S04]  /*b3e0*/  VIADD R3, R3, 0x28 ;  /* 0x0000002803037836 */ /* 0x000fc80000000000 */
[C---:B------:R-:W-:Y:S02]  /*b3f0*/  IMAD R7, R8.reuse, 0x8, R3 ;  /* 0x0000000808077824 */ /* 0x040fe400078e0203 */
[----:B------:R-:W-:Y:S02]  /*b400*/  VIADD R8, R8, 0x1 ;  /* 0x0000000108087836 */ /* 0x000fe40000000000 */
[----:B------:R-:W0:Y:S03]  /*b410*/  SYNCS.PHASECHK.TRANS64.TRYWAIT P0, [R7+URZ], R2 ;  /* 0x00000002070075a7 */ /* 0x000e26000800017f */
[----:B------:R-:W-:-:S04]  /*b420*/  ISETP.NE.AND P1, PT, R8, 0x5, PT ;  /* 0x000000050800780c */ /* 0x000fc80003f25270 */
[----:B------:R-:W-:Y:S02]  /*b430*/  SEL R5, RZ, 0x1, P1 ;  /* 0x00000001ff057807 */ /* 0x000fe40000800000 */
[----:B------:R-:W-:Y:S02]  /*b440*/  SEL R8, R8, RZ, P1 ;  /* 0x000000ff08087207 */ /* 0x000fe40000800000 */
[----:B------:R-:W-:-:S03]  /*b450*/  LOP3.LUT R5, R0, R5, RZ, 0x3c, !PT ;  /* 0x0000000500057212 */ /* 0x000fc600078e3cff */
[----:B------:R-:W-:Y:S01]  /*b460*/  IMAD R9, R8, 0x8, R3 ;  /* 0x0000000808097824 */ /* 0x000fe200078e0203 */
[----:B------:R-:W-:Y:S01]  /*b470*/  SHF.L.U32 R4, R5, 0x1f, RZ ;  /* 0x0000001f05047819 */ /* 0x000fe200000006ff */
[----:B0-----:R-:W-:Y:S06]  /*b480*/  @!P0 BRA `(.L_x_312) ;  /* 0x00000004002c8947 */ /* 0x001fec0003800000 */
.L_x_326:
[----:B------:R-:W1:Y:S01]  /*b490*/  SYNCS.PHASECHK.TRANS64.TRYWAIT P0, [R9+URZ], R4 ;  /* 0x00000004090075a7 */ /* 0x000e62000800017f */
[----:B------:R-:W-:-:S05]  /*b4a0*/  VIADD R0, R8, 0x1 ;  /* 0x0000000108007836 */ /* 0x000fca0000000000 */
[----:B------:R-:W-:-:S04]  /*b4b0*/  ISETP.NE.AND P1, PT, R0, 0x5, PT ;  /* 0x000000050000780c */ /* 0x000fc80003f25270 */
[----:B0-----:R-:W-:Y:S02]  /*b4c0*/  SEL R2, RZ, 0x1, P1 ;  /* 0x00000001ff027807 */ /* 0x001fe40000800000 */
[----:B------:R-:W-:Y:S02]  /*b4d0*/  SEL R0, R0, RZ, P1 ;  /* 0x000000ff00007207 */ /* 0x000fe40000800000 */
[----:B------:R-:W-:-:S03]  /*b4e0*/  LOP3.LUT R7, R5, R2, RZ, 0x3c, !PT ;  /* 0x0000000205077212 */ /* 0x000fc600078e3cff */
[----:B------:R-:W-:Y:S01]  /*b4f0*/  IMAD R6, R0, 0x8, R3 ;  /* 0x0000000800067824 */ /* 0x000fe200078e0203 */
[----:B------:R-:W-:Y:S01]  /*b500*/  SHF.L.U32 R5, R7, 0x1f, RZ ;  /* 0x0000001f07057819 */ /* 0x000fe200000006ff */
[----:B-1----:R-:W-:Y:S06]  /*b510*/  @!P0 BRA `(.L_x_313) ;  /* 0x00000004001c8947 */ /* 0x002fec0003800000 */
.L_x_327:
[----:B------:R-:W1:Y:S01]  /*b520*/  SYNCS.PHASECHK.TRANS64.TRYWAIT P0, [R6+URZ], R5 ;  /* 0x00000005060075a7 */ /* 0x000e62000800017f */
[----:B------:R-:W-:-:S05]  /*b530*/  VIADD R0, R0, 0x1 ;  /* 0x0000000100007836 */ /* 0x000fca0000000000 */
[----:B------:R-:W-:-:S04]  /*b540*/  ISETP.NE.AND P1, PT, R0, 0x5, PT ;  /* 0x000000050000780c */ /* 0x000fc80003f25270 */
[----:B------:R-:W-:Y:S02]  /*b550*/  SEL R2, RZ, 0x1, P1 ;  /* 0x00000001ff027807 */ /* 0x000fe40000800000 */
[----:B------:R-:W-:Y:S02]  /*b560*/  SEL R0, R0, RZ, P1 ;  /* 0x000000ff00007207 */ /* 0x000fe40000800000 */
[----:B------:R-:W-:-:S03]  /*b570*/  LOP3.LUT R7, R7, R2, RZ, 0x3c, !PT ;  /* 0x0000000207077212 */ /* 0x000fc600078e3cff */
[----:B0-----:R-:W-:Y:S01]  /*b580*/  IMAD R9, R0, 0x8, R3 ;  /* 0x0000000800097824 */ /* 0x001fe200078e0203 */
[----:B------:R-:W-:Y:S01]  /*b590*/  SHF.L.U32 R4, R7, 0x1f, RZ ;  /* 0x0000001f07047819 */ /* 0x000fe200000006ff */
[----:B-1----:R-:W-:Y:S06]  /*b5a0*/  @!P0 BRA `(.L_x_314) ;  /* 0x00000004000c8947 */ /* 0x002fec0003800000 */
.L_x_328:
[----:B------:R-:W1:Y:S01]  /*b5b0*/  SYNCS.PHASECHK.TRANS64.TRYWAIT P0, [R9+URZ], R4 ;  /* 0x00000004090075a7 */ /* 0x000e62000800017f */
[----:B------:R-:W-:-:S05]  /*b5c0*/  VIADD R0, R0, 0x1 ;  /* 0x0000000100007836 */ /* 0x000fca0000000000 */
[----:B------:R-:W-:-:S04]  /*b5d0*/  ISETP.NE.AND P1, PT, R0, 0x5, PT ;  /* 0x000000050000780c */ /* 0x000fc80003f25270 */
[----:B------:R-:W-:Y:S02]  /*b5e0*/  SEL R2, RZ, 0x1, P1 ;  /* 0x00000001ff027807 */ /* 0x000fe40000800000 */
[----:B------:R-:W-:Y:S02]  /*b5f0*/  SEL R0, R0, RZ, P1 ;  /* 0x000000ff00007207 */ /* 0x000fe40000800000 */
[----:B------:R-:W-:Y:S01]  /*b600*/  LOP3.LUT R2, R7, R2, RZ, 0x3c, !PT ;  /* 0x0000000207027212 */ /* 0x000fe200078e3cff */
[----:B-1----:R-:W-:Y:S06]  /*b610*/  @!P0 BRA `(.L_x_315) ;  /* 0x0000000400048947 */ /* 0x002fec0003800000 */
.L_x_329:
[----:B------:R-:W-:Y:S01]  /*b620*/  IMAD R3, R0, 0x8, R3 ;  /* 0x0000000800037824 */ /* 0x000fe200078e0203 */
[----:B------:R-:W-:-:S07]  /*b630*/  SHF.L.U32 R0, R2, 0x1f, RZ ;  /* 0x0000001f02007819 */ /* 0x000fce00000006ff */
.L_x_316:
[----:B--2---:R2:W3:Y:S02]  /*b640*/  SYNCS.PHASECHK.TRANS64.TRYWAIT P0, [R3+URZ], R0 ;  /* 0x00000000030075a7 */ /* 0x0044e4000800017f */
[----:B---3--:R-:W-:Y:S05]  /*b650*/  @!P0 NANOSLEEP.SYNCS 0x989680 ;  /* 0x009896800000895d */ /* 0x008fea0003900000 */
[----:B------:R-:W3:Y:S02]  /*b660*/  @!P0 SYNCS.PHASECHK.TRANS64 P0, [R3+URZ], R0 ;  /* 0x00000000030085a7 */ /* 0x000ee4000800007f */
[----:B---3--:R-:W-:Y:S05]  /*b670*/  @!P0 BRA `(.L_x_316) ;  /* 0xfffffffc00f08947 */ /* 0x008fea000383ffff */
.L_x_310:
[----:B------:R-:W-:Y:S05]  /*b680*/  BSYNC B0 ;  /* 0x0000000000007941 */ /* 0x000fea0003800000 */
.L_x_309:
[----:B------:R-:W-:Y:S05]  /*b690*/  EXIT ;  /* 0x000000000000794d */ /* 0x000fea0003800000 */
.L_x_19:
[----:B-1----:R1:W2:Y:S02]  /*b6a0*/  SYNCS.PHASECHK.TRANS64.TRYWAIT P0, [R161+URZ], R0 ;  /* 0x00000000a10075a7 */ /* 0x0022a4000800017f */
[----:B--2---:R-:W-:Y:S05]  /*b6b0*/  @!P0 NANOSLEEP.SYNCS 0x989680 ;  /* 0x009896800000895d */ /* 0x004fea0003900000 */
[----:B------:R-:W2:Y:S02]  /*b6c0*/  @!P0 SYNCS.PHASECHK.TRANS64 P0, [R161+URZ], R0 ;  /* 0x00000000a10085a7 */ /* 0x000ea4000800007f */
[----:B--2---:R-:W-:Y:S05]  /*b6d0*/  @!P0 BRA `(.L_x_19) ;  /* 0xfffffffc00f08947 */ /* 0x004fea000383ffff */
[----:B------:R-:W-:Y:S05]  /*b6e0*/  BRA `(.L_x_317) ;  /* 0xffffff5c00e87947 */ /* 0x000fea000383ffff */
.L_x_24:
[----:B--2---:R2:W3:Y:S02]  /*b6f0*/  SYNCS.PHASECHK.TRANS64.TRYWAIT P1, [R3+URZ], R0 ;  /* 0x00000000030075a7 */ /* 0x0044e4000802017f */
[----:B---3--:R-:W-:Y:S05]  /*b700*/  @!P1 NANOSLEEP.SYNCS 0x989680 ;  /* 0x009896800000995d */ /* 0x008fea0003900000 */
[----:B------:R-:W3:Y:S02]  /*b710*/  @!P1 SYNCS.PHASECHK.TRANS64 P1, [R3+URZ], R0 ;  /* 0x00000000030095a7 */ /* 0x000ee4000802007f */
[----:B---3--:R-:W-:Y:S05]  /*b720*/  @!P1 BRA `(.L_x_24) ;  /* 0xfffffffc00f09947 */ /* 0x008fea000383ffff */
[----:B------:R-:W-:Y:S05]  /*b730*/  BRA `(.L_x_23) ;  /* 0xffffff6000547947 */ /* 0x000fea000383ffff */
.L_x_29:
[----:B--2---:R-:W-:-:S04]  /*b740*/  IMAD.U32 R5, RZ, RZ, UR4 ;  /* 0x00000004ff057e24 */ /* 0x004fc8000f8e00ff */
[----:B------:R2:W3:Y:S03]  /*b750*/  SYNCS.PHASECHK.TRANS64.TRYWAIT P1, [R5+URZ], R4 ;  /* 0x00000004050075a7 */ /* 0x0004e6000802017f */
[----:B---3--:R-:W-:Y:S05]  /*b760*/  @!P1 NANOSLEEP.SYNCS 0x989680 ;  /* 0x009896800000995d */ /* 0x008fea0003900000 */
[----:B------:R-:W3:Y:S02]  /*b770*/  @!P1 SYNCS.PHASECHK.TRANS64 P1, [R5+URZ], R4 ;  /* 0x00000004050095a7 */ /* 0x000ee4000802007f */
[----:B---3--:R-:W-:Y:S05]  /*b780*/  @!P1 BRA `(.L_x_29) ;  /* 0xfffffffc00ec9947 */ /* 0x008fea000383ffff */
[----:B------:R-:W-:Y:S05]  /*b790*/  BRA `(.L_x_28) ;  /* 0xffffff6400307947 */ /* 0x000fea000383ffff */
.L_x_35:
[----:B-1----:R1:W2:Y:S02]  /*b7a0*/  SYNCS.PHASECHK.TRANS64.TRYWAIT P0, [R161+URZ+0x10], R0 ;  /* 0x00001000a10075a7 */ /* 0x0022a4000800017f */
[----:B--2---:R-:W-:Y:S05]  /*b7b0*/  @!P0 NANOSLEEP.SYNCS 0x989680 ;  /* 0x009896800000895d */ /* 0x004fea0003900000 */
[----:B------:R-:W2:Y:S02]  /*b7c0*/  @!P0 SYNCS.PHASECHK.TRANS64 P0, [R161+URZ+0x10], R0 ;  /* 0x00001000a10085a7 */ /* 0x000ea4000800007f */
[----:B--2---:R-:W-:Y:S05]  /*b7d0*/  @!P0 BRA `(.L_x_35) ;  /* 0xfffffffc00f08947 */ /* 0x004fea000383ffff */
[----:B------:R-:W-:Y:S05]  /*b7e0*/  BRA `(.L_x_318) ;  /* 0xffffff6800887947 */ /* 0x000fea000383ffff */
.L_x_296:
[----:B------:R-:W-:Y:S01]  /*b7f0*/  BSSY B1, `(.L_x_319) ;  /* 0x0000006000017945 */ /* 0x000fe20003800000 */
[----:B------:R-:W-:-:S07]  /*b800*/  IMAD.MOV.U32 R15, RZ, RZ, -0x1 ;  /* 0xffffffffff0f7424 */ /* 0x000fce00078e00ff */
[----:B-----5:R-:W-:Y:S05]  /*b810*/  WARPSYNC.COLLECTIVE R15, `(.L_x_320) ;  /* 0x000000000f0c7348 */ /* 0x020fea0003c00000 */
[----:B------:R-:W-:Y:S02]  /*b820*/  ELECT P6, UR62, PT ;  /* 0x00000000003e782f */ /* 0x000fe400038c0000 */
[----:B------:R-:W-:Y:S01]  /*b830*/  MOV R14, UR62 ;  /* 0x0000003e000e7c02 */ /* 0x000fe20008000f00 */
[----:B-----5:R-:W-:Y:S10]  /*b840*/  ENDCOLLECTIVE ;  /* 0x000000000000791b */ /* 0x020ff40003800000 */
.L_x_320:
[----:B------:R-:W-:Y:S05]  /*b850*/  BSYNC B1 ;  /* 0x0000000000017941 */ /* 0x000fea0003800000 */
.L_x_319:
[----:B------:R-:W-:Y:S05]  /*b860*/  BRA `(.L_x_321) ;  /* 0xffffffec00cc7947 */ /* 0x000fea000383ffff */
.L_x_299:
[----:B-1----:R1:W2:Y:S02]  /*b870*/  SYNCS.PHASECHK.TRANS64.TRYWAIT P1, [R12+URZ+0x28], R5 ;  /* 0x000028050c0075a7 */ /* 0x0022a4000802017f */
[----:B--2---:R-:W-:Y:S05]  /*b880*/  @!P1 NANOSLEEP.SYNCS 0x989680 ;  /* 0x009896800000995d */ /* 0x004fea0003900000 */
[----:B------:R-:W2:Y:S02]  /*b890*/  @!P1 SYNCS.PHASECHK.TRANS64 P1, [R12+URZ+0x28], R5 ;  /* 0x000028050c0095a7 */ /* 0x000ea4000802007f */
[----:B--2---:R-:W-:Y:S05]  /*b8a0*/  @!P1 BRA `(.L_x_299) ;  /* 0xfffffffc00f09947 */ /* 0x004fea000383ffff */
[----:B------:R-:W-:Y:S05]  /*b8b0*/  BRA `(.L_x_322) ;  /* 0xfffffff000087947 */ /* 0x000fea000383ffff */
.L_x_308:
[----:B------:R-:W-:Y:S01]  /*b8c0*/  BSSY B0, `(.L_x_323) ;  /* 0x0000006000007945 */ /* 0x000fe20003800000 */
[----:B------:R-:W-:-:S07]  /*b8d0*/  IMAD.MOV.U32 R15, RZ, RZ, -0x1 ;  /* 0xffffffffff0f7424 */ /* 0x000fce00078e00ff */
[----:B-----5:R-:W-:Y:S05]  /*b8e0*/  WARPSYNC.COLLECTIVE R15, `(.L_x_324) ;  /* 0x000000000f0c7348 */ /* 0x020fea0003c00000 */
[----:B------:R-:W-:Y:S02]  /*b8f0*/  ELECT P6, UR62, PT ;  /* 0x00000000003e782f */ /* 0x000fe400038c0000 */
[----:B------:R-:W-:Y:S01]  /*b900*/  MOV R14, UR62 ;  /* 0x0000003e000e7c02 */ /* 0x000fe20008000f00 */
[----:B-----5:R-:W-:Y:S10]  /*b910*/  ENDCOLLECTIVE ;  /* 0x000000000000791b */ /* 0x020ff40003800000 */
.L_x_324:
[----:B------:R-:W-:Y:S05]  /*b920*/  BSYNC B0 ;  /* 0x0000000000007941 */ /* 0x000fea0003800000 */
.L_x_323:
[----:B------:R-:W-:Y:S05]  /*b930*/  BRA `(.L_x_325) ;  /* 0xfffffff800807947 */ /* 0x000fea000383ffff */
.L_x_312:
[----:B0-----:R0:W1:Y:S02]  /*b940*/  SYNCS.PHASECHK.TRANS64.TRYWAIT P0, [R7+URZ], R2 ;  /* 0x00000002070075a7 */ /* 0x001064000800017f */
[----:B-1----:R-:W-:Y:S05]  /*b950*/  @!P0 NANOSLEEP.SYNCS 0x989680 ;  /* 0x009896800000895d */ /* 0x002fea0003900000 */
[----:B------:R-:W1:Y:S02]  /*b960*/  @!P0 SYNCS.PHASECHK.TRANS64 P0, [R7+URZ], R2 ;  /* 0x00000002070085a7 */ /* 0x000e64000800007f */
[----:B-1----:R-:W-:Y:S05]  /*b970*/  @!P0 BRA `(.L_x_312) ;  /* 0xfffffffc00f08947 */ /* 0x002fea000383ffff */
[----:B------:R-:W-:Y:S05]  /*b980*/  BRA `(.L_x_326) ;  /* 0xfffffff800c07947 */ /* 0x000fea000383ffff */
.L_x_313:
[----:B0-----:R0:W1:Y:S02]  /*b990*/  SYNCS.PHASECHK.TRANS64.TRYWAIT P0, [R9+URZ], R4 ;  /* 0x00000004090075a7 */ /* 0x001064000800017f */
[----:B-1----:R-:W-:Y:S05]  /*b9a0*/  @!P0 NANOSLEEP.SYNCS 0x989680 ;  /* 0x009896800000895d */ /* 0x002fea0003900000 */
[----:B------:R-:W1:Y:S02]  /*b9b0*/  @!P0 SYNCS.PHASECHK.TRANS64 P0, [R9+URZ], R4 ;  /* 0x00000004090085a7 */ /* 0x000e64000800007f */
[----:B-1----:R-:W-:Y:S05]  /*b9c0*/  @!P0 BRA `(.L_x_313) ;  /* 0xfffffffc00f08947 */ /* 0x002fea000383ffff */
[----:B------:R-:W-:Y:S05]  /*b9d0*/  BRA `(.L_x_327) ;  /* 0xfffffff800d07947 */ /* 0x000fea000383ffff */
.L_x_314:
[----:B0-----:R0:W1:Y:S02]  /*b9e0*/  SYNCS.PHASECHK.TRANS64.TRYWAIT P0, [R6+URZ], R5 ;  /* 0x00000005060075a7 */ /* 0x001064000800017f */
[----:B-1----:R-:W-:Y:S05]  /*b9f0*/  @!P0 NANOSLEEP.SYNCS 0x989680 ;  /* 0x009896800000895d */ /* 0x002fea0003900000 */
[----:B------:R-:W1:Y:S02]  /*ba00*/  @!P0 SYNCS.PHASECHK.TRANS64 P0, [R6+URZ], R5 ;  /* 0x00000005060085a7 */ /* 0x000e64000800007f */
[----:B-1----:R-:W-:Y:S05]  /*ba10*/  @!P0 BRA `(.L_x_314) ;  /* 0xfffffffc00f08947 */ /* 0x002fea000383ffff */
[----:B------:R-:W-:Y:S05]  /*ba20*/  BRA `(.L_x_328) ;  /* 0xfffffff800e07947 */ /* 0x000fea000383ffff */
.L_x_315:
[----:B-1----:R1:W2:Y:S02]  /*ba30*/  SYNCS.PHASECHK.TRANS64.TRYWAIT P0, [R9+URZ], R4 ;  /* 0x00000004090075a7 */ /* 0x0022a4000800017f */
[----:B--2---:R-:W-:Y:S05]  /*ba40*/  @!P0 NANOSLEEP.SYNCS 0x989680 ;  /* 0x009896800000895d */ /* 0x004fea0003900000 */
[----:B------:R-:W2:Y:S02]  /*ba50*/  @!P0 SYNCS.PHASECHK.TRANS64 P0, [R9+URZ], R4 ;  /* 0x00000004090085a7 */ /* 0x000ea4000800007f */
[----:B--2---:R-:W-:Y:S05]  /*ba60*/  @!P0 BRA `(.L_x_315) ;  /* 0xfffffffc00f08947 */ /* 0x004fea000383ffff */
[----:B------:R-:W-:Y:S05]  /*ba70*/  BRA `(.L_x_329) ;  /* 0xfffffff800e87947 */ /* 0x000fea000383ffff */
.L_x_330:
[----:B------:R-:W-:-:S00]  /*ba80*/  BRA `(.L_x_330) ;  /* 0xfffffffc00fc7947 */ /* 0x000fc0000383ffff */
[----:B------:R-:W-:-:S00]  /*ba90*/  NOP ;  /* 0x0000000000007918 */ /* 0x000fc00000000000 */
        /* <DEDUP_REMOVED lines=14> */
.L_x_331:


//--------------------- .nv.global.init           --------------------------
	.section	.nv.global.init,"aw",@progbits
.nv.global.init:
	.type		$str$22,@object
	.size		$str$22,($str$23 - $str$22)
$str$22:
        /*0000*/ 	.byte	0x6b, 0x5f, 0x74, 0x69, 0x6c, 0x65, 0x5f, 0x63, 0x6f, 0x75, 0x6e, 0x74, 0x20, 0x3e, 0x3d, 0x20
        /*0010*/ 	.byte	0x31, 0x00
	.type		$str$23,@object
	.size		$str$23,(__unnamed_1 - $str$23)
$str$23:
        /*0012*/ 	.byte	0x2f, 0x74, 0x6d, 0x70, 0x2f, 0x63, 0x75, 0x74, 0x6c, 0x61, 0x73, 0x73, 0x5f, 0x73, 0x77, 0x65
        /*0022*/ 	.byte	0x65, 0x70, 0x5f, 0x73, 0x72, 0x63, 0x2f, 0x69, 0x6e, 0x63, 0x6c, 0x75, 0x64, 0x65, 0x2f, 0x63
        /*0032*/ 	.byte	0x75, 0x74, 0x6c, 0x61, 0x73, 0x73, 0x2f, 0x67, 0x65, 0x6d, 0x6d, 0x2f, 0x63, 0x6f, 0x6c, 0x6c
        /*0042*/ 	.byte	0x65, 0x63, 0x74, 0x69, 0x76, 0x65, 0x2f, 0x73, 0x6d, 0x39, 0x30, 0x5f, 0x6d, 0x6d, 0x61, 0x5f
        /*0052*/ 	.byte	0x74, 0x6d, 0x61, 0x5f, 0x67, 0x6d, 0x6d, 0x61, 0x5f, 0x73, 0x73, 0x5f, 0x77, 0x61, 0x72, 0x70
        /*0062*/ 	.byte	0x73, 0x70, 0x65, 0x63, 0x69, 0x61, 0x6c, 0x69, 0x7a, 0x65, 0x64, 0x2e, 0x68, 0x70, 0x70, 0x00
	.type		__unnamed_1,@object
	.size		__unnamed_1,(.L_0 - __unnamed_1)
__unnamed_1:
        /*0072*/ 	.byte	0x76, 0x6f, 0x69, 0x64, 0x20, 0x63, 0x75, 0x74, 0x6c, 0x61, 0x73, 0x73, 0x3a, 0x3a, 0x67, 0x65
        /* <DEDUP_REMOVED lines=180> */
        /*0bc2*/ 	.byte	0x3a, 0x3a, 0x69, 0x64, 0x65, 0x6e, 0x74, 0x69, 0x74, 0x79, 0x5d, 0x00
.L_0:


//--------------------- .nv.shared._ZN7cutlass13device_kernelINS_4gemm6kernel13GemmUniversalIN4cute5tupleIJiiiiEEENS1_10collective13CollectiveMmaINS1_34MainloopSm90TmaGmmaWarpSpecializedILi5ENS5_IJNS4_1CILi1EEENSA_ILi8EEESB_EEENS1_32KernelTmaWarpSpecializedPingpongEEENS5_IJNSA_ILi64EEENSA_ILi256EEESG_EEENS_10bfloat16_tENS5_IJlSB_lEEESJ_SK_NS4_8TiledMMAINS4_8MMA_AtomIJNS4_4SM904GMMA28MMA_64x256x16_F32BF16BF16_SSILNSO_5MajorE0ELSQ_0ELNSO_7ScaleInE1ELSR_1EEEEEENS4_6LayoutINS5_IJSB_SB_SB_EEENS5_IJNSA_ILi0EEESW_SW_EEEEENS5_IJNS4_10UnderscoreESZ_SZ_EEEEENS4_23SM90_TMA_LOAD_MULTICASTENS4_14ComposedLayoutINS4_7SwizzleILi3ELi4ELi3EEENS4_18smem_ptr_flag_bitsILi16EEENSU_INS5_IJSC_SG_EEENS5_IJSG_SB_EEEEEEEvNS4_8identityENS4_13SM90_TMA_LOADES1B_vS1C_EENS_8epilogue10collective6detail29Sm90TmaWarpSpecializedAdapterINS1G_15DefaultEpilogueISJ_SK_SK_NS1F_6thread17LinearCombinationISJ_Li1EffLNS1K_9ScaleType4KindE0ELNS_15FloatRoundStyleE2ESJ_EENS1_15EpilogueDefaultEEEEEvvEEEEvNT_6ParamsE --------------------------
	.section	.nv.shared._ZN7cutlass13device_kernelINS_4gemm6kernel13GemmUniversalIN4cute5tupleIJiiiiEEENS1_10collective13CollectiveMmaINS1_34MainloopSm90TmaGmmaWarpSpecializedILi5ENS5_IJNS4_1CILi1EEENSA_ILi8EEESB_EEENS1_32KernelTmaWarpSpecializedPingpongEEENS5_IJNSA_ILi64EEENSA_ILi256EEESG_EEENS_10bfloat16_tENS5_IJlSB_lEEESJ_SK_NS4_8TiledMMAINS4_8MMA_AtomIJNS4_4SM904GMMA28MMA_64x256x16_F32BF16BF16_SSILNSO_5MajorE0ELSQ_0ELNSO_7ScaleInE1ELSR_1EEEEEENS4_6LayoutINS5_IJSB_SB_SB_EEENS5_IJNSA_ILi0EEESW_SW_EEEEENS5_IJNS4_10UnderscoreESZ_SZ_EEEEENS4_23SM90_TMA_LOAD_MULTICASTENS4_14ComposedLayoutINS4_7SwizzleILi3ELi4ELi3EEENS4_18smem_ptr_flag_bitsILi16EEENSU_INS5_IJSC_SG_EEENS5_IJSG_SB_EEEEEEEvNS4_8identityENS4_13SM90_TMA_LOADES1B_vS1C_EENS_8epilogue10collective6detail29Sm90TmaWarpSpecializedAdapterINS1G_15DefaultEpilogueISJ_SK_SK_NS1F_6thread17LinearCombinationISJ_Li1EffLNS1K_9ScaleType4KindE0ELNS_15FloatRoundStyleE2ESJ_EENS1_15EpilogueDefaultEEEEEvvEEEEvNT_6ParamsE,"aw",@nobits
	.sectionflags	@""
	.align	16
	.zero		1024


//--------------------- .nv.shared.reserved.0     --------------------------
	.section	.nv.shared.reserved.0,"aw",@nobits
	.weak		__nv_reservedSMEM_offset_0_alias
	.size		__nv_reservedSMEM_offset_0_alias, 0, 0
	.other		__nv_reservedSMEM_offset_0_alias,@"STO_CUDA_RESERVED_SHARED STV_DEFAULT"
__nv_reservedSMEM_offset_0_alias:
	.zero		0


//--------------------- .nv.global                --------------------------
	.section	.nv.global,"aw",@nobits
.nv.global:
	.type		_ZN40_INTERNAL_e95ff657_4_k_cu_1a444188_274224cute1_E,@object
	.size		_ZN40_INTERNAL_e95ff657_4_k_cu_1a444188_274224cute1_E,(_ZN40_INTERNAL_e95ff657_4_k_cu_1a444188_274224cuda3std3__45__cpo6cbeginE - _ZN40_INTERNAL_e95ff657_4_k_cu_1a444188_274224cute1_E)
_ZN40_INTERNAL_e95ff657_4_k_cu_1a444188_274224cute1_E:
	.zero		1
	.type		_ZN40_INTERNAL_e95ff657_4_k_cu_1a444188_274224cuda3std3__45__cpo6cbeginE,@object
	.size		_ZN40_INTERNAL_e95ff657_4_k_cu_1a444188_274224cuda3std3__45__cpo6cbeginE,(_ZN40_INTERNAL_e95ff657_4_k_cu_1a444188_274224cuda3std3__48in_placeE - _ZN40_INTERNAL_e95ff657_4_k_cu_1a444188_274224cuda3std3__45__cpo6cbeginE)
_ZN40_INTERNAL_e95ff657_4_k_cu_1a444188_274224cuda3std3__45__cpo6cbeginE:
	.zero		1
	.type		_ZN40_INTERNAL_e95ff657_4_k_cu_1a444188_274224cuda3std3__48in_placeE,@object
	.size		_ZN40_INTERNAL_e95ff657_4_k_cu_1a444188_274224cuda3std3__48in_placeE,(_ZN40_INTERNAL_e95ff657_4_k_cu_1a444188_274224cuda3std6ranges3__45__cpo9iter_moveE - _ZN40_INTERNAL_e95ff657_4_k_cu_1a444188_274224cuda3std3__48in_placeE)
_ZN40_INTERNAL_e95ff657_4_k_cu_1a444188_274224cuda3std3__48in_placeE:
	.zero		1
	.type		_ZN40_INTERNAL_e95ff657_4_k_cu_1a444188_274224cuda3std6ranges3__45__cpo9iter_moveE,@object
	.size		_ZN40_INTERNAL_e95ff657_4_k_cu_1a444188_274224cuda3std6ranges3__45__cpo9iter_moveE,(_ZN40_INTERNAL_e95ff657_4_k_cu_1a444188_274224cuda3std3__45__cpo5beginE - _ZN40_INTERNAL_e95ff657_4_k_cu_1a444188_274224cuda3std6ranges3__45__cpo9iter_moveE)
_ZN40_INTERNAL_e95ff657_4_k_cu_1a444188_274224cuda3std6ranges3__45__cpo9iter_moveE:
	.zero		1
	.type		_ZN40_INTERNAL_e95ff657_4_k_cu_1a444188_274224cuda3std3__45__cpo5beginE,@object
	.size		_ZN40_INTERNAL_e95ff657_4_k_cu_1a444188_274224cuda3std3__45__cpo5beginE,(_ZN40_INTERNAL_e95ff657_4_k_cu_1a444188_274224cuda3std3__442_GLOBAL__N__e95ff657_4_k_cu_1a444188_274226ignoreE - _ZN40_INTERNAL_e95ff657_4_k_cu_1a444188_274224cuda3std3__45__cpo5beginE)
_ZN40_INTERNAL_e95ff657_4_k_cu_1a444188_274224cuda3std3__45__cpo5beginE:
	.zero		1
	.type		_ZN40_INTERNAL_e95ff657_4_k_cu_1a444188_274224cuda3std3__442_GLOBAL__N__e95ff657_4_k_cu_1a444188_274226ignoreE,@object
	.size		_ZN40_INTERNAL_e95ff657_4_k_cu_1a444188_274224cuda3std3__442_GLOBAL__N__e95ff657_4_k_cu_1a444188_274226ignoreE,(_ZN40_INTERNAL_e95ff657_4_k_cu_1a444188_274224cute7productE - _ZN40_INTERNAL_e95ff657_4_k_cu_1a444188_274224cuda3std3__442_GLOBAL__N__e95ff657_4_k_cu_1a444188_274226ignoreE)
_ZN40_INTERNAL_e95ff657_4_k_cu_1a444188_274224cuda3std3__442_GLOBAL__N__e95ff657_4_k_cu_1a444188_274226ignoreE:
	.zero		1
	.type		_ZN40_INTERNAL_e95ff657_4_k_cu_1a444188_274224cute7productE,@object
	.size		_ZN40_INTERNAL_e95ff657_4_k_cu_1a444188_274224cute7productE,(_ZN40_INTERNAL_e95ff657_4_k_cu_1a444188_274224cuda3std3__45__cpo3endE - _ZN40_INTERNAL_e95ff657_4_k_cu_1a444188_274224cute7productE)
_ZN40_INTERNAL_e95ff657_4_k_cu_1a444188_274224cute7productE:
	.zero		1
	.type		_ZN40_INTERNAL_e95ff657_4_k_cu_1a444188_274224cuda3std3__45__cpo3endE,@object
	.size		_ZN40_INTERNAL_e95ff657_4_k_cu_1a444188_274224cuda3std3__45__cpo3endE,(_ZN40_INTERNAL_e95ff657_4_k_cu_1a444188_274224cuda3std3__419piecewise_constructE - _ZN40_INTERNAL_e95ff657_4_k_cu_1a444188_274224cuda3std3__45__cpo3endE)
_ZN40_INTERNAL_e95ff657_4_k_cu_1a444188_274224cuda3std3__45__cpo3endE:
	.zero		1
	.type		_ZN40_INTERNAL_e95ff657_4_k_cu_1a444188_274224cuda3std3__419piecewise_constructE,@object
	.size		_ZN40_INTERNAL_e95ff657_4_k_cu_1a444188_274224cuda3std3__419piecewise_constructE,(_ZN40_INTERNAL_e95ff657_4_k_cu_1a444188_274224cuda3std3__45__cpo4cendE - _ZN40_INTERNAL_e95ff657_4_k_cu_1a444188_274224cuda3std3__419piecewise_constructE)
_ZN40_INTERNAL_e95ff657_4_k_cu_1a444188_274224cuda3std3__419piecewise_constructE:
	.zero		1
	.type		_ZN40_INTERNAL_e95ff657_4_k_cu_1a444188_274224cuda3std3__45__cpo4cendE,@object
	.size		_ZN40_INTERNAL_e95ff657_4_k_cu_1a444188_274224cuda3std3__45__cpo4cendE,(_ZN40_INTERNAL_e95ff657_4_k_cu_1a444188_274224cuda3std6ranges3__45__cpo4swapE - _ZN40_INTERNAL_e95ff657_4_k_cu_1a444188_274224cuda3std3__45__cpo4cendE)
_ZN40_INTERNAL_e95ff657_4_k_cu_1a444188_274224cuda3std3__45__cpo4cendE:
	.zero		1
	.type		_ZN40_INTERNAL_e95ff657_4_k_cu_1a444188_274224cuda3std6ranges3__45__cpo4swapE,@object
	.size		_ZN40_INTERNAL_e95ff657_4_k_cu_1a444188_274224cuda3std6ranges3__45__cpo4swapE,(.L_8 - _ZN40_INTERNAL_e95ff657_4_k_cu_1a444188_274224cuda3std6ranges3__45__cpo4swapE)
_ZN40_INTERNAL_e95ff657_4_k_cu_1a444188_274224cuda3std6ranges3__45__cpo4swapE:
	.zero		1
.L_8:


//--------------------- .nv.constant0._ZN7cutlass13device_kernelINS_4gemm6kernel13GemmUniversalIN4cute5tupleIJiiiiEEENS1_10collective13CollectiveMmaINS1_34MainloopSm90TmaGmmaWarpSpecializedILi5ENS5_IJNS4_1CILi1EEENSA_ILi8EEESB_EEENS1_32KernelTmaWarpSpecializedPingpongEEENS5_IJNSA_ILi64EEENSA_ILi256EEESG_EEENS_10bfloat16_tENS5_IJlSB_lEEESJ_SK_NS4_8TiledMMAINS4_8MMA_AtomIJNS4_4SM904GMMA28MMA_64x256x16_F32BF16BF16_SSILNSO_5MajorE0ELSQ_0ELNSO_7ScaleInE1ELSR_1EEEEEENS4_6LayoutINS5_IJSB_SB_SB_EEENS5_IJNSA_ILi0EEESW_SW_EEEEENS5_IJNS4_10UnderscoreESZ_SZ_EEEEENS4_23SM90_TMA_LOAD_MULTICASTENS4_14ComposedLayoutINS4_7SwizzleILi3ELi4ELi3EEENS4_18smem_ptr_flag_bitsILi16EEENSU_INS5_IJSC_SG_EEENS5_IJSG_SB_EEEEEEEvNS4_8identityENS4_13SM90_TMA_LOADES1B_vS1C_EENS_8epilogue10collective6detail29Sm90TmaWarpSpecializedAdapterINS1G_15DefaultEpilogueISJ_SK_SK_NS1F_6thread17LinearCombinationISJ_Li1EffLNS1K_9ScaleType4KindE0ELNS_15FloatRoundStyleE2ESJ_EENS1_15EpilogueDefaultEEEEEvvEEEEvNT_6ParamsE --------------------------
	.section	.nv.constant0._ZN7cutlass13device_kernelINS_4gemm6kernel13GemmUniversalIN4cute5tupleIJiiiiEEENS1_10collective13CollectiveMmaINS1_34MainloopSm90TmaGmmaWarpSpecializedILi5ENS5_IJNS4_1CILi1EEENSA_ILi8EEESB_EEENS1_32KernelTmaWarpSpecializedPingpongEEENS5_IJNSA_ILi64EEENSA_ILi256EEESG_EEENS_10bfloat16_tENS5_IJlSB_lEEESJ_SK_NS4_8TiledMMAINS4_8MMA_AtomIJNS4_4SM904GMMA28MMA_64x256x16_F32BF16BF16_SSILNSO_5MajorE0ELSQ_0ELNSO_7ScaleInE1ELSR_1EEEEEENS4_6LayoutINS5_IJSB_SB_SB_EEENS5_IJNSA_ILi0EEESW_SW_EEEEENS5_IJNS4_10UnderscoreESZ_SZ_EEEEENS4_23SM90_TMA_LOAD_MULTICASTENS4_14ComposedLayoutINS4_7SwizzleILi3ELi4ELi3EEENS4_18smem_ptr_flag_bitsILi16EEENSU_INS5_IJSC_SG_EEENS5_IJSG_SB_EEEEEEEvNS4_8identityENS4_13SM90_TMA_LOADES1B_vS1C_EENS_8epilogue10collective6detail29Sm90TmaWarpSpecializedAdapterINS1G_15DefaultEpilogueISJ_SK_SK_NS1F_6thread17LinearCombinationISJ_Li1EffLNS1K_9ScaleType4KindE0ELNS_15FloatRoundStyleE2ESJ_EENS1_15EpilogueDefaultEEEEEvvEEEEvNT_6ParamsE,"a",@progbits
	.sectionflags	@""
	.align	4
.nv.constant0._ZN7cutlass13device_kernelINS_4gemm6kernel13GemmUniversalIN4cute5tupleIJiiiiEEENS1_10collective13CollectiveMmaINS1_34MainloopSm90TmaGmmaWarpSpecializedILi5ENS5_IJNS4_1CILi1EEENSA_ILi8EEESB_EEENS1_32KernelTmaWarpSpecializedPingpongEEENS5_IJNSA_ILi64EEENSA_ILi256EEESG_EEENS_10bfloat16_tENS5_IJlSB_lEEESJ_SK_NS4_8TiledMMAINS4_8MMA_AtomIJNS4_4SM904GMMA28MMA_64x256x16_F32BF16BF16_SSILNSO_5MajorE0ELSQ_0ELNSO_7ScaleInE1ELSR_1EEEEEENS4_6LayoutINS5_IJSB_SB_SB_EEENS5_IJNSA_ILi0EEESW_SW_EEEEENS5_IJNS4_10UnderscoreESZ_SZ_EEEEENS4_23SM90_TMA_LOAD_MULTICASTENS4_14ComposedLayoutINS4_7SwizzleILi3ELi4ELi3EEENS4_18smem_ptr_flag_bitsILi16EEENSU_INS5_IJSC_SG_EEENS5_IJSG_SB_EEEEEEEvNS4_8identityENS4_13SM90_TMA_LOADES1B_vS1C_EENS_8epilogue10collective6detail29Sm90TmaWarpSpecializedAdapterINS1G_15DefaultEpilogueISJ_SK_SK_NS1F_6thread17LinearCombinationISJ_Li1EffLNS1K_9ScaleType4KindE0ELNS_15FloatRoundStyleE2ESJ_EENS1_15EpilogueDefaultEEEEEvvEEEEvNT_6ParamsE:
	.zero		1664


//--------------------- SYMBOLS --------------------------

	.type		.nv.reservedSmem.offset0,@object
	.size		.nv.reservedSmem.offset0,0x4
	.type		__assertfail,@function
